	.target	sm_90a

	.elftype	@"ET_EXEC"


//--------------------- .note.nv.tkinfo           --------------------------
	.section	.note.nv.tkinfo,"",@"SHT_NOTE"
	.sectionflags	@"SHF_NOTE_NV_TKINFO"
	.tkinfo
        /*0018*/ 	.word	0x00000002
        /*0030*/ 	.string	""
        /*0030*/ 	.string	"ptxas"
        /*0030*/ 	.string	"Cuda compilation tools, release 13.0, V13.0.88"
        /*0030*/ 	.string	"Build cuda_13.0.r13.0/compiler.36424714_0"
        /*0030*/ 	.string	"-arch sm_90a -m 64 "



//--------------------- .note.nv.cuinfo           --------------------------
	.section	.note.nv.cuinfo,"",@"SHT_NOTE"
	.sectionflags	@"SHF_NOTE_NV_CUINFO"
        /*0018*/ 	.short	0x0002
        /*001a*/ 	.short	0x005a
        /*001c*/ 	.short	0x0082
	.zero		2


//--------------------- .nv.info                  --------------------------
	.section	.nv.info,"",@"SHT_CUDA_INFO"
	.align	4


	//----- nvinfo : EIATTR_REGCOUNT
	.align		4
        /*0000*/ 	.byte	0x04, 0x2f
        /*0002*/ 	.short	(.L_15 - .L_14)
	.align		4
.L_14:
        /*0004*/ 	.word	index@(_ZN7cutlass13device_kernelINS_4gemm6kernel13GemmUniversalIN4cute5tupleIJiiiiEEENS1_10collective13CollectiveMmaINS1_34MainloopSm90TmaGmmaWarpSpecializedILi9ENS5_IJNS4_1CILi1EEESB_SB_EEENS1_35KernelTmaWarpSpecializedCooperativeEEENS5_IJNSA_ILi256EEENSA_ILi128EEENSA_ILi32EEEEEENS_10bfloat16_tENS5_IJSB_llEEESJ_NS5_IJlSB_lEEENS4_8TiledMMAINS4_8MMA_AtomIJNS4_4SM904GMMA28MMA_64x128x16_F32BF16BF16_SSILNSP_5MajorE1ELSR_0ELNSP_7ScaleInE1ELSS_1EEEEEENS4_6LayoutINS5_IJNSA_ILi2EEESB_SB_EEENS5_IJSB_NSA_ILi0EEESY_EEEEENS5_IJNS4_10UnderscoreES11_S11_EEEEENS4_13SM90_TMA_LOADENS4_14ComposedLayoutINS4_7SwizzleILi3ELi4ELi3EEENS4_18smem_ptr_flag_bitsILi16EEENSV_INS5_IJNSA_ILi64EEENSA_ILi8EEEEEENS5_IJSB_S1A_EEEEEEEvNS4_8identityES14_NS15_INS16_ILi2ELi4ELi3EEES19_NSV_INS5_IJS1B_SH_EEENS5_IJSH_SB_EEEEEEEvS1G_EENS_8epilogue10collective6detail29Sm90TmaWarpSpecializedAdapterINS1O_15DefaultEpilogueISJ_SL_SL_NS1N_6thread17LinearCombinationISJ_Li1EffLNS1S_9ScaleType4KindE0ELNS_15FloatRoundStyleE2ESJ_EENS1_15EpilogueDefaultEEEEEvvEEEEvNT_6ParamsE)
        /*0008*/ 	.word	0x000000a8


	//----- nvinfo : EIATTR_FRAME_SIZE
	.align		4
.L_15:
        /*000c*/ 	.byte	0x04, 0x11
        /*000e*/ 	.short	(.L_17 - .L_16)
	.align		4
.L_16:
        /*0010*/ 	.word	index@(_ZN7cutlass13device_kernelINS_4gemm6kernel13GemmUniversalIN4cute5tupleIJiiiiEEENS1_10collective13CollectiveMmaINS1_34MainloopSm90TmaGmmaWarpSpecializedILi9ENS5_IJNS4_1CILi1EEESB_SB_EEENS1_35KernelTmaWarpSpecializedCooperativeEEENS5_IJNSA_ILi256EEENSA_ILi128EEENSA_ILi32EEEEEENS_10bfloat16_tENS5_IJSB_llEEESJ_NS5_IJlSB_lEEENS4_8TiledMMAINS4_8MMA_AtomIJNS4_4SM904GMMA28MMA_64x128x16_F32BF16BF16_SSILNSP_5MajorE1ELSR_0ELNSP_7ScaleInE1ELSS_1EEEEEENS4_6LayoutINS5_IJNSA_ILi2EEESB_SB_EEENS5_IJSB_NSA_ILi0EEESY_EEEEENS5_IJNS4_10UnderscoreES11_S11_EEEEENS4_13SM90_TMA_LOADENS4_14ComposedLayoutINS4_7SwizzleILi3ELi4ELi3EEENS4_18smem_ptr_flag_bitsILi16EEENSV_INS5_IJNSA_ILi64EEENSA_ILi8EEEEEENS5_IJSB_S1A_EEEEEEEvNS4_8identityES14_NS15_INS16_ILi2ELi4ELi3EEES19_NSV_INS5_IJS1B_SH_EEENS5_IJSH_SB_EEEEEEEvS1G_EENS_8epilogue10collective6detail29Sm90TmaWarpSpecializedAdapterINS1O_15DefaultEpilogueISJ_SL_SL_NS1N_6thread17LinearCombinationISJ_Li1EffLNS1S_9ScaleType4KindE0ELNS_15FloatRoundStyleE2ESJ_EENS1_15EpilogueDefaultEEEEEvvEEEEvNT_6ParamsE)
        /*0014*/ 	.word	0x00000000


	//----- nvinfo : EIATTR_MIN_STACK_SIZE
	.align		4
.L_17:
        /*0018*/ 	.byte	0x04, 0x12
        /*001a*/ 	.short	(.L_19 - .L_18)
	.align		4
.L_18:
        /*001c*/ 	.word	index@(_ZN7cutlass13device_kernelINS_4gemm6kernel13GemmUniversalIN4cute5tupleIJiiiiEEENS1_10collective13CollectiveMmaINS1_34MainloopSm90TmaGmmaWarpSpecializedILi9ENS5_IJNS4_1CILi1EEESB_SB_EEENS1_35KernelTmaWarpSpecializedCooperativeEEENS5_IJNSA_ILi256EEENSA_ILi128EEENSA_ILi32EEEEEENS_10bfloat16_tENS5_IJSB_llEEESJ_NS5_IJlSB_lEEENS4_8TiledMMAINS4_8MMA_AtomIJNS4_4SM904GMMA28MMA_64x128x16_F32BF16BF16_SSILNSP_5MajorE1ELSR_0ELNSP_7ScaleInE1ELSS_1EEEEEENS4_6LayoutINS5_IJNSA_ILi2EEESB_SB_EEENS5_IJSB_NSA_ILi0EEESY_EEEEENS5_IJNS4_10UnderscoreES11_S11_EEEEENS4_13SM90_TMA_LOADENS4_14ComposedLayoutINS4_7SwizzleILi3ELi4ELi3EEENS4_18smem_ptr_flag_bitsILi16EEENSV_INS5_IJNSA_ILi64EEENSA_ILi8EEEEEENS5_IJSB_S1A_EEEEEEEvNS4_8identityES14_NS15_INS16_ILi2ELi4ELi3EEES19_NSV_INS5_IJS1B_SH_EEENS5_IJSH_SB_EEEEEEEvS1G_EENS_8epilogue10collective6detail29Sm90TmaWarpSpecializedAdapterINS1O_15DefaultEpilogueISJ_SL_SL_NS1N_6thread17LinearCombinationISJ_Li1EffLNS1S_9ScaleType4KindE0ELNS_15FloatRoundStyleE2ESJ_EENS1_15EpilogueDefaultEEEEEvvEEEEvNT_6ParamsE)
        /*0020*/ 	.word	0x00000000
.L_19:


//--------------------- .nv.compat                --------------------------
	.section	.nv.compat,"",@"SHT_CUDA_COMPAT_INFO"
	.align	4
        /*0000*/ 	.byte	0x02, 0x09, 0x01, 0x00, 0x02, 0x02, 0x04, 0x00, 0x02, 0x05, 0x05, 0x00, 0x03, 0x07, 0x01, 0x01
        /*0010*/ 	.byte	0x02, 0x03, 0x01, 0x00, 0x02, 0x06, 0x01, 0x00, 0x04, 0x0b, 0x08, 0x00, 0x00, 0x00, 0x00, 0x00
        /*0020*/ 	.byte	0x00, 0x00, 0x00, 0x00


//--------------------- .nv.info._ZN7cutlass13device_kernelINS_4gemm6kernel13GemmUniversalIN4cute5tupleIJiiiiEEENS1_10collective13CollectiveMmaINS1_34MainloopSm90TmaGmmaWarpSpecializedILi9ENS5_IJNS4_1CILi1EEESB_SB_EEENS1_35KernelTmaWarpSpecializedCooperativeEEENS5_IJNSA_ILi256EEENSA_ILi128EEENSA_ILi32EEEEEENS_10bfloat16_tENS5_IJSB_llEEESJ_NS5_IJlSB_lEEENS4_8TiledMMAINS4_8MMA_AtomIJNS4_4SM904GMMA28MMA_64x128x16_F32BF16BF16_SSILNSP_5MajorE1ELSR_0ELNSP_7ScaleInE1ELSS_1EEEEEENS4_6LayoutINS5_IJNSA_ILi2EEESB_SB_EEENS5_IJSB_NSA_ILi0EEESY_EEEEENS5_IJNS4_10UnderscoreES11_S11_EEEEENS4_13SM90_TMA_LOADENS4_14ComposedLayoutINS4_7SwizzleILi3ELi4ELi3EEENS4_18smem_ptr_flag_bitsILi16EEENSV_INS5_IJNSA_ILi64EEENSA_ILi8EEEEEENS5_IJSB_S1A_EEEEEEEvNS4_8identityES14_NS15_INS16_ILi2ELi4ELi3EEES19_NSV_INS5_IJS1B_SH_EEENS5_IJSH_SB_EEEEEEEvS1G_EENS_8epilogue10collective6detail29Sm90TmaWarpSpecializedAdapterINS1O_15DefaultEpilogueISJ_SL_SL_NS1N_6thread17LinearCombinationISJ_Li1EffLNS1S_9ScaleType4KindE0ELNS_15FloatRoundStyleE2ESJ_EENS1_15EpilogueDefaultEEEEEvvEEEEvNT_6ParamsE --------------------------
	.section	.nv.info._ZN7cutlass13device_kernelINS_4gemm6kernel13GemmUniversalIN4cute5tupleIJiiiiEEENS1_10collective13CollectiveMmaINS1_34MainloopSm90TmaGmmaWarpSpecializedILi9ENS5_IJNS4_1CILi1EEESB_SB_EEENS1_35KernelTmaWarpSpecializedCooperativeEEENS5_IJNSA_ILi256EEENSA_ILi128EEENSA_ILi32EEEEEENS_10bfloat16_tENS5_IJSB_llEEESJ_NS5_IJlSB_lEEENS4_8TiledMMAINS4_8MMA_AtomIJNS4_4SM904GMMA28MMA_64x128x16_F32BF16BF16_SSILNSP_5MajorE1ELSR_0ELNSP_7ScaleInE1ELSS_1EEEEEENS4_6LayoutINS5_IJNSA_ILi2EEESB_SB_EEENS5_IJSB_NSA_ILi0EEESY_EEEEENS5_IJNS4_10UnderscoreES11_S11_EEEEENS4_13SM90_TMA_LOADENS4_14ComposedLayoutINS4_7SwizzleILi3ELi4ELi3EEENS4_18smem_ptr_flag_bitsILi16EEENSV_INS5_IJNSA_ILi64EEENSA_ILi8EEEEEENS5_IJSB_S1A_EEEEEEEvNS4_8identityES14_NS15_INS16_ILi2ELi4ELi3EEES19_NSV_INS5_IJS1B_SH_EEENS5_IJSH_SB_EEEEEEEvS1G_EENS_8epilogue10collective6detail29Sm90TmaWarpSpecializedAdapterINS1O_15DefaultEpilogueISJ_SL_SL_NS1N_6thread17LinearCombinationISJ_Li1EffLNS1S_9ScaleType4KindE0ELNS_15FloatRoundStyleE2ESJ_EENS1_15EpilogueDefaultEEEEEvvEEEEvNT_6ParamsE,"",@"SHT_CUDA_INFO"
	.sectionflags	@""
	.align	4


	//----- nvinfo : EIATTR_CUDA_API_VERSION
	.align		4
        /*0000*/ 	.byte	0x04, 0x37
        /*0002*/ 	.short	(.L_21 - .L_20)
.L_20:
        /*0004*/ 	.word	0x00000082


	//----- nvinfo : EIATTR_KPARAM_INFO
	.align		4
.L_21:
        /*0008*/ 	.byte	0x04, 0x17
        /*000a*/ 	.short	(.L_23 - .L_22)
.L_22:
        /*000c*/ 	.word	0x00000000
        /*0010*/ 	.short	0x0000
        /*0012*/ 	.short	0x0070
        /*0014*/ 	.byte	0x00, 0xf0, 0x01, 0x10


	//----- nvinfo : EIATTR_SPARSE_MMA_MASK
	.align		4
.L_23:
        /*0018*/ 	.byte	0x03, 0x50
        /*001a*/ 	.short	0x0000


	//----- nvinfo : EIATTR_MAXREG_COUNT
	.align		4
        /*001c*/ 	.byte	0x03, 0x1b
        /*001e*/ 	.short	0x00a8


	//----- nvinfo : EIATTR_NUM_BARRIERS
	.align		4
        /*0020*/ 	.byte	0x02, 0x4c
        /*0022*/ 	.byte	0x01
	.zero		1


	//----- nvinfo : EIATTR_EXTERNS
	.align		4
        /*0024*/ 	.byte	0x04, 0x0f
        /*0026*/ 	.short	(.L_25 - .L_24)


	//   ....[0]....
	.align		4
.L_24:
        /*0028*/ 	.word	index@(__assertfail)


	//----- nvinfo : EIATTR_MERCURY_ISA_VERSION
	.align		4
.L_25:
        /*002c*/ 	.byte	0x03, 0x5f
        /*002e*/ 	.short	0x0101


	//----- nvinfo : EIATTR_INT_WARP_WIDE_INSTR_OFFSETS
	.align		4
        /*0030*/ 	.byte	0x04, 0x31
        /*0032*/ 	.short	(.L_27 - .L_26)


	//   ....[0]....
.L_26:
        /*0034*/ 	.word	0x00000480


	//   ....[1]....
        /*0038*/ 	.word	0x000004b0


	//   ....[2]....
        /*003c*/ 	.word	0x00000590


	//----- nvinfo : EIATTR_COOP_GROUP_MASK_REGIDS
	.align		4
.L_27:
        /*0040*/ 	.byte	0x04, 0x29
        /*0042*/ 	.short	(.L_29 - .L_28)


	//   ....[0]....
.L_28:
        /*0044*/ 	.word	0xffffffff


	//   ....[1]....
        /*0048*/ 	.word	0xffffffff


	//   ....[2]....
        /*004c*/ 	.word	0xffffffff


	//   ....[3]....
        /*0050*/ 	.word	0xffffffff


	//   ....[4]....
        /*0054*/ 	.word	0xffffffff


	//----- nvinfo : EIATTR_COOP_GROUP_INSTR_OFFSETS
	.align		4
.L_29:
        /*0058*/ 	.byte	0x04, 0x28
        /*005a*/ 	.short	(.L_31 - .L_30)


	//   ....[0]....
.L_30:
        /*005c*/ 	.word	0x00000060


	//   ....[1]....
        /*0060*/ 	.word	0x00000070


	//   ....[2]....
        /*0064*/ 	.word	0x00000130


	//   ....[3]....
        /*0068*/ 	.word	0x00000390


	//   ....[4]....
        /*006c*/ 	.word	0x00001040


	//----- nvinfo : EIATTR_REG_RECONFIG
	.align		4
.L_31:
        /*0070*/ 	.byte	0x01, 0x54
	.zero		2


	//----- nvinfo : EIATTR_SYSCALL_OFFSETS
	.align		4
        /*0074*/ 	.byte	0x04, 0x46
        /*0076*/ 	.short	(.L_33 - .L_32)


	//   ....[0]....
.L_32:
        /*0078*/ 	.word	0x00001200


	//----- nvinfo : EIATTR_MBARRIER_INSTR_OFFSETS
	.align		4
.L_33:
        /*007c*/ 	.byte	0x04, 0x39
        /*007e*/ 	.short	(.L_35 - .L_34)


	//   ....[0]....
.L_34:
        /*0080*/ 	.word	0x00000250
        /*0084*/ 	.word	0x000000ff
        /*0088*/ 	.word	0x00000000
        /*008c*/ 	.short	0x0100
        /*008e*/ 	.byte	0x08
	.zero		1


	//   ....[1]....
        /*0090*/ 	.word	0x00000260
        /*0094*/ 	.word	0x000000ff
        /*0098*/ 	.word	0x00000048
        /*009c*/ 	.short	0x0100
        /*009e*/ 	.byte	0x08
	.zero		1


	//   ....[2]....
        /*00a0*/ 	.word	0x00000270
        /*00a4*/ 	.word	0x000000ff
        /*00a8*/ 	.word	0x00000008
        /*00ac*/ 	.short	0x0100
        /*00ae*/ 	.byte	0x08
	.zero		1


	//   ....[3]....
        /*00b0*/ 	.word	0x00000280
        /*00b4*/ 	.word	0x000000ff
        /*00b8*/ 	.word	0x00000050
        /*00bc*/ 	.short	0x0100
        /*00be*/ 	.byte	0x08
	.zero		1


	//   ....[4]....
        /*00c0*/ 	.word	0x00000290
        /*00c4*/ 	.word	0x000000ff
        /*00c8*/ 	.word	0x00000010
        /*00cc*/ 	.short	0x0100
        /*00ce*/ 	.byte	0x08
	.zero		1


	//   ....[5]....
        /*00d0*/ 	.word	0x000002a0
        /*00d4*/ 	.word	0x000000ff
        /*00d8*/ 	.word	0x00000058
        /*00dc*/ 	.short	0x0100
        /*00de*/ 	.byte	0x08
	.zero		1


	//   ....[6]....
        /*00e0*/ 	.word	0x000002b0
        /*00e4*/ 	.word	0x000000ff
        /*00e8*/ 	.word	0x00000018
        /*00ec*/ 	.short	0x0100
        /*00ee*/ 	.byte	0x08
	.zero		1


	//   ....[7]....
        /*00f0*/ 	.word	0x000002c0
        /*00f4*/ 	.word	0x000000ff
        /*00f8*/ 	.word	0x00000060
        /*00fc*/ 	.short	0x0100
        /*00fe*/ 	.byte	0x08
	.zero		1


	//   ....[8]....
        /*0100*/ 	.word	0x000002d0
        /*0104*/ 	.word	0x000000ff
        /*0108*/ 	.word	0x00000020
        /*010c*/ 	.short	0x0100
        /*010e*/ 	.byte	0x08
	.zero		1


	//   ....[9]....
        /*0110*/ 	.word	0x000002e0
        /*0114*/ 	.word	0x000000ff
        /*0118*/ 	.word	0x00000068
        /*011c*/ 	.short	0x0100
        /*011e*/ 	.byte	0x08
	.zero		1


	//   ....[10]....
        /*0120*/ 	.word	0x000002f0
        /*0124*/ 	.word	0x000000ff
        /*0128*/ 	.word	0x00000028
        /*012c*/ 	.short	0x0100
        /*012e*/ 	.byte	0x08
	.zero		1


	//   ....[11]....
        /*0130*/ 	.word	0x00000300
        /*0134*/ 	.word	0x000000ff
        /*0138*/ 	.word	0x00000070
        /*013c*/ 	.short	0x0100
        /*013e*/ 	.byte	0x08
	.zero		1


	//   ....[12]....
        /*0140*/ 	.word	0x00000310
        /*0144*/ 	.word	0x000000ff
        /*0148*/ 	.word	0x00000030
        /*014c*/ 	.short	0x0100
        /*014e*/ 	.byte	0x08
	.zero		1


	//   ....[13]....
        /*0150*/ 	.word	0x00000320
        /*0154*/ 	.word	0x000000ff
        /*0158*/ 	.word	0x00000078
        /*015c*/ 	.short	0x0100
        /*015e*/ 	.byte	0x08
	.zero		1


	//   ....[14]....
        /*0160*/ 	.word	0x00000330
        /*0164*/ 	.word	0x000000ff
        /*0168*/ 	.word	0x00000038
        /*016c*/ 	.short	0x0100
        /*016e*/ 	.byte	0x08
	.zero		1


	//   ....[15]....
        /*0170*/ 	.word	0x00000340
        /*0174*/ 	.word	0x000000ff
        /*0178*/ 	.word	0x00000080
        /*017c*/ 	.short	0x0100
        /*017e*/ 	.byte	0x08
	.zero		1


	//   ....[16]....
        /*0180*/ 	.word	0x00000350
        /*0184*/ 	.word	0x000000ff
        /*0188*/ 	.word	0x00000040
        /*018c*/ 	.short	0x0100
        /*018e*/ 	.byte	0x08
	.zero		1


	//   ....[17]....
        /*0190*/ 	.word	0x00000360
        /*0194*/ 	.word	0x000000ff
        /*0198*/ 	.word	0x00000088
        /*019c*/ 	.short	0x0100
        /*019e*/ 	.byte	0x08
	.zero		1


	//   ....[18]....
        /*01a0*/ 	.word	0x00000600
        /*01a4*/ 	.word	0x000000ff
        /*01a8*/ 	.word	0x000000a0
        /*01ac*/ 	.short	0x0100
        /*01ae*/ 	.byte	0x06
	.zero		1


	//   ....[19]....
        /*01b0*/ 	.word	0x00000660
        /*01b4*/ 	.word	0x000000ff
        /*01b8*/ 	.word	0x000000a8
        /*01bc*/ 	.short	0x0100
        /*01be*/ 	.byte	0x06
	.zero		1


	//   ....[20]....
        /*01c0*/ 	.word	0x00001280
        /*01c4*/ 	.word	0x00000003
        /*01c8*/ 	.word	0x00000000
        /*01cc*/ 	.short	0x010a
        /*01ce*/ 	.byte	0x3f
	.zero		1


	//   ....[21]....
        /*01d0*/ 	.word	0x000012c0
        /*01d4*/ 	.word	0x00000003
        /*01d8*/ 	.word	0x00000000
        /*01dc*/ 	.short	0x010a
        /*01de*/ 	.byte	0x3f
	.zero		1


	//   ....[22]....
        /*01e0*/ 	.word	0x00001610
        /*01e4*/ 	.word	0x000000ff
        /*01e8*/ 	.word	0x00000000
        /*01ec*/ 	.short	0x010a
        /*01ee*/ 	.byte	0x07
	.zero		1


	//   ....[23]....
        /*01f0*/ 	.word	0x00001650
        /*01f4*/ 	.word	0x000000ff
        /*01f8*/ 	.word	0x00000000
        /*01fc*/ 	.short	0x010a
        /*01fe*/ 	.byte	0x07
	.zero		1


	//   ....[24]....
        /*0200*/ 	.word	0x00001870
        /*0204*/ 	.word	0x000000ff
        /*0208*/ 	.word	0x00000000
        /*020c*/ 	.short	0x0101
        /*020e*/ 	.byte	0x07
	.zero		1


	//   ....[25]....
        /*0210*/ 	.word	0x00001a70
        /*0214*/ 	.word	0x000000ff
        /*0218*/ 	.word	0x00000000
        /*021c*/ 	.short	0x0101
        /*021e*/ 	.byte	0x06
	.zero		1


	//   ....[26]....
        /*0220*/ 	.word	0x0000b360
        /*0224*/ 	.word	0x0000000e
        /*0228*/ 	.word	0x00000048
        /*022c*/ 	.short	0x010a
        /*022e*/ 	.byte	0x3f
	.zero		1


	//   ....[27]....
        /*0230*/ 	.word	0x0000b800
        /*0234*/ 	.word	0x00000006
        /*0238*/ 	.word	0x000000a8
        /*023c*/ 	.short	0x0101
        /*023e*/ 	.byte	0x3f
	.zero		1


	//   ....[28]....
        /*0240*/ 	.word	0x0000bf30
        /*0244*/ 	.word	0x00000007
        /*0248*/ 	.word	0x00000000
        /*024c*/ 	.short	0x010a
        /*024e*/ 	.byte	0x3f
	.zero		1


	//   ....[29]....
        /*0250*/ 	.word	0x0000bfb0
        /*0254*/ 	.word	0x00000009
        /*0258*/ 	.word	0x00000000
        /*025c*/ 	.short	0x010a
        /*025e*/ 	.byte	0x3f
	.zero		1


	//   ....[30]....
        /*0260*/ 	.word	0x0000c040
        /*0264*/ 	.word	0x00000006
        /*0268*/ 	.word	0x00000000
        /*026c*/ 	.short	0x010a
        /*026e*/ 	.byte	0x3f
	.zero		1


	//   ....[31]....
        /*0270*/ 	.word	0x0000c0d0
        /*0274*/ 	.word	0x00000009
        /*0278*/ 	.word	0x00000000
        /*027c*/ 	.short	0x010a
        /*027e*/ 	.byte	0x3f
	.zero		1


	//   ....[32]....
        /*0280*/ 	.word	0x0000c160
        /*0284*/ 	.word	0x00000006
        /*0288*/ 	.word	0x00000000
        /*028c*/ 	.short	0x010a
        /*028e*/ 	.byte	0x3f
	.zero		1


	//   ....[33]....
        /*0290*/ 	.word	0x0000c1f0
        /*0294*/ 	.word	0x00000009
        /*0298*/ 	.word	0x00000000
        /*029c*/ 	.short	0x010a
        /*029e*/ 	.byte	0x3f
	.zero		1


	//   ....[34]....
        /*02a0*/ 	.word	0x0000c280
        /*02a4*/ 	.word	0x00000006
        /*02a8*/ 	.word	0x00000000
        /*02ac*/ 	.short	0x010a
        /*02ae*/ 	.byte	0x3f
	.zero		1


	//   ....[35]....
        /*02b0*/ 	.word	0x0000c310
        /*02b4*/ 	.word	0x00000009
        /*02b8*/ 	.word	0x00000000
        /*02bc*/ 	.short	0x010a
        /*02be*/ 	.byte	0x3f
	.zero		1


	//   ....[36]....
        /*02c0*/ 	.word	0x0000c3a0
        /*02c4*/ 	.word	0x00000003
        /*02c8*/ 	.word	0x00000000
        /*02cc*/ 	.short	0x010a
        /*02ce*/ 	.byte	0x3f
	.zero		1


	//   ....[37]....
        /*02d0*/ 	.word	0x0000c400
        /*02d4*/ 	.word	0x00000003
        /*02d8*/ 	.word	0x00000000
        /*02dc*/ 	.short	0x010a
        /*02de*/ 	.byte	0x3f
	.zero		1


	//   ....[38]....
        /*02e0*/ 	.word	0x0000c460
        /*02e4*/ 	.word	0x00000004
        /*02e8*/ 	.word	0x00000000
        /*02ec*/ 	.short	0x010a
        /*02ee*/ 	.byte	0x3f
	.zero		1


	//   ....[39]....
        /*02f0*/ 	.word	0x0000c530
        /*02f4*/ 	.word	0x0000000e
        /*02f8*/ 	.word	0x00000048
        /*02fc*/ 	.short	0x010a
        /*02fe*/ 	.byte	0x3f
	.zero		1


	//   ....[40]....
        /*0300*/ 	.word	0x0000c600
        /*0304*/ 	.word	0x00000007
        /*0308*/ 	.word	0x00000000
        /*030c*/ 	.short	0x010a
        /*030e*/ 	.byte	0x3f
	.zero		1


	//   ....[41]....
        /*0310*/ 	.word	0x0000c650
        /*0314*/ 	.word	0x00000009
        /*0318*/ 	.word	0x00000000
        /*031c*/ 	.short	0x010a
        /*031e*/ 	.byte	0x3f
	.zero		1


	//   ....[42]....
        /*0320*/ 	.word	0x0000c6a0
        /*0324*/ 	.word	0x00000006
        /*0328*/ 	.word	0x00000000
        /*032c*/ 	.short	0x010a
        /*032e*/ 	.byte	0x3f
	.zero		1


	//   ....[43]....
        /*0330*/ 	.word	0x0000c6f0
        /*0334*/ 	.word	0x00000009
        /*0338*/ 	.word	0x00000000
        /*033c*/ 	.short	0x010a
        /*033e*/ 	.byte	0x3f
	.zero		1


	//   ....[44]....
        /*0340*/ 	.word	0x0000c740
        /*0344*/ 	.word	0x00000006
        /*0348*/ 	.word	0x00000000
        /*034c*/ 	.short	0x010a
        /*034e*/ 	.byte	0x3f
	.zero		1


	//   ....[45]....
        /*0350*/ 	.word	0x0000c790
        /*0354*/ 	.word	0x00000009
        /*0358*/ 	.word	0x00000000
        /*035c*/ 	.short	0x010a
        /*035e*/ 	.byte	0x3f
	.zero		1


	//   ....[46]....
        /*0360*/ 	.word	0x0000c7e0
        /*0364*/ 	.word	0x00000006
        /*0368*/ 	.word	0x00000000
        /*036c*/ 	.short	0x010a
        /*036e*/ 	.byte	0x3f
	.zero		1


	//   ....[47]....
        /*0370*/ 	.word	0x0000c830
        /*0374*/ 	.word	0x00000009
        /*0378*/ 	.word	0x00000000
        /*037c*/ 	.short	0x010a
        /*037e*/ 	.byte	0x3f
	.zero		1


	//----- nvinfo : EIATTR_NUM_MBARRIERS
	.align		4
.L_35:
        /*0380*/ 	.byte	0x03, 0x38
        /*0382*/ 	.short	0x0014


	//----- nvinfo : EIATTR_EXIT_INSTR_OFFSETS
	.align		4
        /*0384*/ 	.byte	0x04, 0x1c
        /*0386*/ 	.short	(.L_37 - .L_36)


	//   ....[0]....
.L_36:
        /*0388*/ 	.word	0x000006b0


	//   ....[1]....
        /*038c*/ 	.word	0x00000f70


	//   ....[2]....
        /*0390*/ 	.word	0x0000a990


	//   ....[3]....
        /*0394*/ 	.word	0x0000afc0


	//   ....[4]....
        /*0398*/ 	.word	0x0000c3f0


	//----- nvinfo : EIATTR_MAX_THREADS
	.align		4
.L_37:
        /*039c*/ 	.byte	0x04, 0x05
        /*039e*/ 	.short	(.L_39 - .L_38)
.L_38:
        /*03a0*/ 	.word	0x00000180
        /*03a4*/ 	.word	0x00000001
        /*03a8*/ 	.word	0x00000001


	//----- nvinfo : EIATTR_CRS_STACK_SIZE
	.align		4
.L_39:
        /*03ac*/ 	.byte	0x04, 0x1e
        /*03ae*/ 	.short	(.L_41 - .L_40)
.L_40:
        /*03b0*/ 	.word	0x00000000


	//----- nvinfo : EIATTR_CBANK_PARAM_SIZE
	.align		4
.L_41:
        /*03b4*/ 	.byte	0x03, 0x19
        /*03b6*/ 	.short	0x0470


	//----- nvinfo : EIATTR_PARAM_CBANK
	.align		4
        /*03b8*/ 	.byte	0x04, 0x0a
        /*03ba*/ 	.short	(.L_43 - .L_42)
	.align		4
.L_42:
        /*03bc*/ 	.word	index@(.nv.constant0._ZN7cutlass13device_kernelINS_4gemm6kernel13GemmUniversalIN4cute5tupleIJiiiiEEENS1_10collective13CollectiveMmaINS1_34MainloopSm90TmaGmmaWarpSpecializedILi9ENS5_IJNS4_1CILi1EEESB_SB_EEENS1_35KernelTmaWarpSpecializedCooperativeEEENS5_IJNSA_ILi256EEENSA_ILi128EEENSA_ILi32EEEEEENS_10bfloat16_tENS5_IJSB_llEEESJ_NS5_IJlSB_lEEENS4_8TiledMMAINS4_8MMA_AtomIJNS4_4SM904GMMA28MMA_64x128x16_F32BF16BF16_SSILNSP_5MajorE1ELSR_0ELNSP_7ScaleInE1ELSS_1EEEEEENS4_6LayoutINS5_IJNSA_ILi2EEESB_SB_EEENS5_IJSB_NSA_ILi0EEESY_EEEEENS5_IJNS4_10UnderscoreES11_S11_EEEEENS4_13SM90_TMA_LOADENS4_14ComposedLayoutINS4_7SwizzleILi3ELi4ELi3EEENS4_18smem_ptr_flag_bitsILi16EEENSV_INS5_IJNSA_ILi64EEENSA_ILi8EEEEEENS5_IJSB_S1A_EEEEEEEvNS4_8identityES14_NS15_INS16_ILi2ELi4ELi3EEES19_NSV_INS5_IJS1B_SH_EEENS5_IJSH_SB_EEEEEEEvS1G_EENS_8epilogue10collective6detail29Sm90TmaWarpSpecializedAdapterINS1O_15DefaultEpilogueISJ_SL_SL_NS1N_6thread17LinearCombinationISJ_Li1EffLNS1S_9ScaleType4KindE0ELNS_15FloatRoundStyleE2ESJ_EENS1_15EpilogueDefaultEEEEEvvEEEEvNT_6ParamsE)
        /*03c0*/ 	.short	0x0210
        /*03c2*/ 	.short	0x0470


	//----- nvinfo : EIATTR_SW_WAR
	.align		4
.L_43:
        /*03c4*/ 	.byte	0x04, 0x36
        /*03c6*/ 	.short	(.L_45 - .L_44)
.L_44:
        /*03c8*/ 	.word	0x00000008
.L_45:


//--------------------- .nv.callgraph             --------------------------
	.section	.nv.callgraph,"",@"SHT_CUDA_CALLGRAPH"
	.align	4
	.sectionentsize	8
	.align		4
        /*0000*/ 	.word	0x00000000
	.align		4
        /*0004*/ 	.word	0xffffffff
	.align		4
        /*0008*/ 	.word	index@(_ZN7cutlass13device_kernelINS_4gemm6kernel13GemmUniversalIN4cute5tupleIJiiiiEEENS1_10collective13CollectiveMmaINS1_34MainloopSm90TmaGmmaWarpSpecializedILi9ENS5_IJNS4_1CILi1EEESB_SB_EEENS1_35KernelTmaWarpSpecializedCooperativeEEENS5_IJNSA_ILi256EEENSA_ILi128EEENSA_ILi32EEEEEENS_10bfloat16_tENS5_IJSB_llEEESJ_NS5_IJlSB_lEEENS4_8TiledMMAINS4_8MMA_AtomIJNS4_4SM904GMMA28MMA_64x128x16_F32BF16BF16_SSILNSP_5MajorE1ELSR_0ELNSP_7ScaleInE1ELSS_1EEEEEENS4_6LayoutINS5_IJNSA_ILi2EEESB_SB_EEENS5_IJSB_NSA_ILi0EEESY_EEEEENS5_IJNS4_10UnderscoreES11_S11_EEEEENS4_13SM90_TMA_LOADENS4_14ComposedLayoutINS4_7SwizzleILi3ELi4ELi3EEENS4_18smem_ptr_flag_bitsILi16EEENSV_INS5_IJNSA_ILi64EEENSA_ILi8EEEEEENS5_IJSB_S1A_EEEEEEEvNS4_8identityES14_NS15_INS16_ILi2ELi4ELi3EEES19_NSV_INS5_IJS1B_SH_EEENS5_IJSH_SB_EEEEEEEvS1G_EENS_8epilogue10collective6detail29Sm90TmaWarpSpecializedAdapterINS1O_15DefaultEpilogueISJ_SL_SL_NS1N_6thread17LinearCombinationISJ_Li1EffLNS1S_9ScaleType4KindE0ELNS_15FloatRoundStyleE2ESJ_EENS1_15EpilogueDefaultEEEEEvvEEEEvNT_6ParamsE)
	.align		4
        /*000c*/ 	.word	index@(__assertfail)
	.align		4
        /*0010*/ 	.word	0x00000000
	.align		4
        /*0014*/ 	.word	0xfffffffe
	.align		4
        /*0018*/ 	.word	0x00000000
	.align		4
        /*001c*/ 	.word	0xfffffffd
	.align		4
        /*0020*/ 	.word	0x00000000
	.align		4
        /*0024*/ 	.word	0xfffffffc


//--------------------- .nv.constant4             --------------------------
	.section	.nv.constant4,"a",@progbits
	.align	8
	.align		8
.nv.constant4:
        /*0000*/ 	.dword	__assertfail
	.align		8
        /*0008*/ 	.dword	__unnamed_1
	.align		8
        /*0010*/ 	.dword	_ZN40_INTERNAL_d93d76ec_4_k_cu_b9e3d473_168774cuda3std3__45__cpo5beginE
	.align		8
        /*0018*/ 	.dword	_ZN40_INTERNAL_d93d76ec_4_k_cu_b9e3d473_168774cuda3std3__45__cpo3endE
	.align		8
        /*0020*/ 	.dword	_ZN40_INTERNAL_d93d76ec_4_k_cu_b9e3d473_168774cuda3std3__45__cpo6cbeginE
	.align		8
        /*0028*/ 	.dword	_ZN40_INTERNAL_d93d76ec_4_k_cu_b9e3d473_168774cuda3std3__45__cpo4cendE
	.align		8
        /*0030*/ 	.dword	_ZN40_INTERNAL_d93d76ec_4_k_cu_b9e3d473_168774cuda3std3__442_GLOBAL__N__d93d76ec_4_k_cu_b9e3d473_168776ignoreE
	.align		8
        /*0038*/ 	.dword	_ZN40_INTERNAL_d93d76ec_4_k_cu_b9e3d473_168774cuda3std3__419piecewise_constructE
	.align		8
        /*0040*/ 	.dword	_ZN40_INTERNAL_d93d76ec_4_k_cu_b9e3d473_168774cuda3std3__48in_placeE
	.align		8
        /*0048*/ 	.dword	_ZN40_INTERNAL_d93d76ec_4_k_cu_b9e3d473_168774cuda3std6ranges3__45__cpo4swapE
	.align		8
        /*0050*/ 	.dword	_ZN40_INTERNAL_d93d76ec_4_k_cu_b9e3d473_168774cuda3std6ranges3__45__cpo9iter_moveE
	.align		8
        /*0058*/ 	.dword	_ZN40_INTERNAL_d93d76ec_4_k_cu_b9e3d473_168774cute7productE
	.align		8
        /*0060*/ 	.dword	_ZN40_INTERNAL_d93d76ec_4_k_cu_b9e3d473_168774cute1_E
	.align		8
        /*0068*/ 	.dword	$str$22
	.align		8
        /*0070*/ 	.dword	$str$23


//--------------------- .text._ZN7cutlass13device_kernelINS_4gemm6kernel13GemmUniversalIN4cute5tupleIJiiiiEEENS1_10collective13CollectiveMmaINS1_34MainloopSm90TmaGmmaWarpSpecializedILi9ENS5_IJNS4_1CILi1EEESB_SB_EEENS1_35KernelTmaWarpSpecializedCooperativeEEENS5_IJNSA_ILi256EEENSA_ILi128EEENSA_ILi32EEEEEENS_10bfloat16_tENS5_IJSB_llEEESJ_NS5_IJlSB_lEEENS4_8TiledMMAINS4_8MMA_AtomIJNS4_4SM904GMMA28MMA_64x128x16_F32BF16BF16_SSILNSP_5MajorE1ELSR_0ELNSP_7ScaleInE1ELSS_1EEEEEENS4_6LayoutINS5_IJNSA_ILi2EEESB_SB_EEENS5_IJSB_NSA_ILi0EEESY_EEEEENS5_IJNS4_10UnderscoreES11_S11_EEEEENS4_13SM90_TMA_LOADENS4_14ComposedLayoutINS4_7SwizzleILi3ELi4ELi3EEENS4_18smem_ptr_flag_bitsILi16EEENSV_INS5_IJNSA_ILi64EEENSA_ILi8EEEEEENS5_IJSB_S1A_EEEEEEEvNS4_8identityES14_NS15_INS16_ILi2ELi4ELi3EEES19_NSV_INS5_IJS1B_SH_EEENS5_IJSH_SB_EEEEEEEvS1G_EENS_8epilogue10collective6detail29Sm90TmaWarpSpecializedAdapterINS1O_15DefaultEpilogueISJ_SL_SL_NS1N_6thread17LinearCombinationISJ_Li1EffLNS1S_9ScaleType4KindE0ELNS_15FloatRoundStyleE2ESJ_EENS1_15EpilogueDefaultEEEEEvvEEEEvNT_6ParamsE --------------------------
	.section	.text._ZN7cutlass13device_kernelINS_4gemm6kernel13GemmUniversalIN4cute5tupleIJiiiiEEENS1_10collective13CollectiveMmaINS1_34MainloopSm90TmaGmmaWarpSpecializedILi9ENS5_IJNS4_1CILi1EEESB_SB_EEENS1_35KernelTmaWarpSpecializedCooperativeEEENS5_IJNSA_ILi256EEENSA_ILi128EEENSA_ILi32EEEEEENS_10bfloat16_tENS5_IJSB_llEEESJ_NS5_IJlSB_lEEENS4_8TiledMMAINS4_8MMA_AtomIJNS4_4SM904GMMA28MMA_64x128x16_F32BF16BF16_SSILNSP_5MajorE1ELSR_0ELNSP_7ScaleInE1ELSS_1EEEEEENS4_6LayoutINS5_IJNSA_ILi2EEESB_SB_EEENS5_IJSB_NSA_ILi0EEESY_EEEEENS5_IJNS4_10UnderscoreES11_S11_EEEEENS4_13SM90_TMA_LOADENS4_14ComposedLayoutINS4_7SwizzleILi3ELi4ELi3EEENS4_18smem_ptr_flag_bitsILi16EEENSV_INS5_IJNSA_ILi64EEENSA_ILi8EEEEEENS5_IJSB_S1A_EEEEEEEvNS4_8identityES14_NS15_INS16_ILi2ELi4ELi3EEES19_NSV_INS5_IJS1B_SH_EEENS5_IJSH_SB_EEEEEEEvS1G_EENS_8epilogue10collective6detail29Sm90TmaWarpSpecializedAdapterINS1O_15DefaultEpilogueISJ_SL_SL_NS1N_6thread17LinearCombinationISJ_Li1EffLNS1S_9ScaleType4KindE0ELNS_15FloatRoundStyleE2ESJ_EENS1_15EpilogueDefaultEEEEEvvEEEEvNT_6ParamsE,"ax",@progbits
	.align	128
.text._ZN7cutlass13device_kernelINS_4gemm6kernel13GemmUniversalIN4cute5tupleIJiiiiEEENS1_10collective13CollectiveMmaINS1_34MainloopSm90TmaGmmaWarpSpecializedILi9ENS5_IJNS4_1CILi1EEESB_SB_EEENS1_35KernelTmaWarpSpecializedCooperativeEEENS5_IJNSA_ILi256EEENSA_ILi128EEENSA_ILi32EEEEEENS_10bfloat16_tENS5_IJSB_llEEESJ_NS5_IJlSB_lEEENS4_8TiledMMAINS4_8MMA_AtomIJNS4_4SM904GMMA28MMA_64x128x16_F32BF16BF16_SSILNSP_5MajorE1ELSR_0ELNSP_7ScaleInE1ELSS_1EEEEEENS4_6LayoutINS5_IJNSA_ILi2EEESB_SB_EEENS5_IJSB_NSA_ILi0EEESY_EEEEENS5_IJNS4_10UnderscoreES11_S11_EEEEENS4_13SM90_TMA_LOADENS4_14ComposedLayoutINS4_7SwizzleILi3ELi4ELi3EEENS4_18smem_ptr_flag_bitsILi16EEENSV_INS5_IJNSA_ILi64EEENSA_ILi8EEEEEENS5_IJSB_S1A_EEEEEEEvNS4_8identityES14_NS15_INS16_ILi2ELi4ELi3EEES19_NSV_INS5_IJS1B_SH_EEENS5_IJSH_SB_EEEEEEEvS1G_EENS_8epilogue10collective6detail29Sm90TmaWarpSpecializedAdapterINS1O_15DefaultEpilogueISJ_SL_SL_NS1N_6thread17LinearCombinationISJ_Li1EffLNS1S_9ScaleType4KindE0ELNS_15FloatRoundStyleE2ESJ_EENS1_15EpilogueDefaultEEEEEvvEEEEvNT_6ParamsE:
        .type           _ZN7cutlass13device_kernelINS_4gemm6kernel13GemmUniversalIN4cute5tupleIJiiiiEEENS1_10collective13CollectiveMmaINS1_34MainloopSm90TmaGmmaWarpSpecializedILi9ENS5_IJNS4_1CILi1EEESB_SB_EEENS1_35KernelTmaWarpSpecializedCooperativeEEENS5_IJNSA_ILi256EEENSA_ILi128EEENSA_ILi32EEEEEENS_10bfloat16_tENS5_IJSB_llEEESJ_NS5_IJlSB_lEEENS4_8TiledMMAINS4_8MMA_AtomIJNS4_4SM904GMMA28MMA_64x128x16_F32BF16BF16_SSILNSP_5MajorE1ELSR_0ELNSP_7ScaleInE1ELSS_1EEEEEENS4_6LayoutINS5_IJNSA_ILi2EEESB_SB_EEENS5_IJSB_NSA_ILi0EEESY_EEEEENS5_IJNS4_10UnderscoreES11_S11_EEEEENS4_13SM90_TMA_LOADENS4_14ComposedLayoutINS4_7SwizzleILi3ELi4ELi3EEENS4_18smem_ptr_flag_bitsILi16EEENSV_INS5_IJNSA_ILi64EEENSA_ILi8EEEEEENS5_IJSB_S1A_EEEEEEEvNS4_8identityES14_NS15_INS16_ILi2ELi4ELi3EEES19_NSV_INS5_IJS1B_SH_EEENS5_IJSH_SB_EEEEEEEvS1G_EENS_8epilogue10collective6detail29Sm90TmaWarpSpecializedAdapterINS1O_15DefaultEpilogueISJ_SL_SL_NS1N_6thread17LinearCombinationISJ_Li1EffLNS1S_9ScaleType4KindE0ELNS_15FloatRoundStyleE2ESJ_EENS1_15EpilogueDefaultEEEEEvvEEEEvNT_6ParamsE,@function
        .size           _ZN7cutlass13device_kernelINS_4gemm6kernel13GemmUniversalIN4cute5tupleIJiiiiEEENS1_10collective13CollectiveMmaINS1_34MainloopSm90TmaGmmaWarpSpecializedILi9ENS5_IJNS4_1CILi1EEESB_SB_EEENS1_35KernelTmaWarpSpecializedCooperativeEEENS5_IJNSA_ILi256EEENSA_ILi128EEENSA_ILi32EEEEEENS_10bfloat16_tENS5_IJSB_llEEESJ_NS5_IJlSB_lEEENS4_8TiledMMAINS4_8MMA_AtomIJNS4_4SM904GMMA28MMA_64x128x16_F32BF16BF16_SSILNSP_5MajorE1ELSR_0ELNSP_7ScaleInE1ELSS_1EEEEEENS4_6LayoutINS5_IJNSA_ILi2EEESB_SB_EEENS5_IJSB_NSA_ILi0EEESY_EEEEENS5_IJNS4_10UnderscoreES11_S11_EEEEENS4_13SM90_TMA_LOADENS4_14ComposedLayoutINS4_7SwizzleILi3ELi4ELi3EEENS4_18smem_ptr_flag_bitsILi16EEENSV_INS5_IJNSA_ILi64EEENSA_ILi8EEEEEENS5_IJSB_S1A_EEEEEEEvNS4_8identityES14_NS15_INS16_ILi2ELi4ELi3EEES19_NSV_INS5_IJS1B_SH_EEENS5_IJSH_SB_EEEEEEEvS1G_EENS_8epilogue10collective6detail29Sm90TmaWarpSpecializedAdapterINS1O_15DefaultEpilogueISJ_SL_SL_NS1N_6thread17LinearCombinationISJ_Li1EffLNS1S_9ScaleType4KindE0ELNS_15FloatRoundStyleE2ESJ_EENS1_15EpilogueDefaultEEEEEvvEEEEvNT_6ParamsE,(.L_x_331 - _ZN7cutlass13device_kernelINS_4gemm6kernel13GemmUniversalIN4cute5tupleIJiiiiEEENS1_10collective13CollectiveMmaINS1_34MainloopSm90TmaGmmaWarpSpecializedILi9ENS5_IJNS4_1CILi1EEESB_SB_EEENS1_35KernelTmaWarpSpecializedCooperativeEEENS5_IJNSA_ILi256EEENSA_ILi128EEENSA_ILi32EEEEEENS_10bfloat16_tENS5_IJSB_llEEESJ_NS5_IJlSB_lEEENS4_8TiledMMAINS4_8MMA_AtomIJNS4_4SM904GMMA28MMA_64x128x16_F32BF16BF16_SSILNSP_5MajorE1ELSR_0ELNSP_7ScaleInE1ELSS_1EEEEEENS4_6LayoutINS5_IJNSA_ILi2EEESB_SB_EEENS5_IJSB_NSA_ILi0EEESY_EEEEENS5_IJNS4_10UnderscoreES11_S11_EEEEENS4_13SM90_TMA_LOADENS4_14ComposedLayoutINS4_7SwizzleILi3ELi4ELi3EEENS4_18smem_ptr_flag_bitsILi16EEENSV_INS5_IJNSA_ILi64EEENSA_ILi8EEEEEENS5_IJSB_S1A_EEEEEEEvNS4_8identityES14_NS15_INS16_ILi2ELi4ELi3EEES19_NSV_INS5_IJS1B_SH_EEENS5_IJSH_SB_EEEEEEEvS1G_EENS_8epilogue10collective6detail29Sm90TmaWarpSpecializedAdapterINS1O_15DefaultEpilogueISJ_SL_SL_NS1N_6thread17LinearCombinationISJ_Li1EffLNS1S_9ScaleType4KindE0ELNS_15FloatRoundStyleE2ESJ_EENS1_15EpilogueDefaultEEEEEvvEEEEvNT_6ParamsE)
        .other          _ZN7cutlass13device_kernelINS_4gemm6kernel13GemmUniversalIN4cute5tupleIJiiiiEEENS1_10collective13CollectiveMmaINS1_34MainloopSm90TmaGmmaWarpSpecializedILi9ENS5_IJNS4_1CILi1EEESB_SB_EEENS1_35KernelTmaWarpSpecializedCooperativeEEENS5_IJNSA_ILi256EEENSA_ILi128EEENSA_ILi32EEEEEENS_10bfloat16_tENS5_IJSB_llEEESJ_NS5_IJlSB_lEEENS4_8TiledMMAINS4_8MMA_AtomIJNS4_4SM904GMMA28MMA_64x128x16_F32BF16BF16_SSILNSP_5MajorE1ELSR_0ELNSP_7ScaleInE1ELSS_1EEEEEENS4_6LayoutINS5_IJNSA_ILi2EEESB_SB_EEENS5_IJSB_NSA_ILi0EEESY_EEEEENS5_IJNS4_10UnderscoreES11_S11_EEEEENS4_13SM90_TMA_LOADENS4_14ComposedLayoutINS4_7SwizzleILi3ELi4ELi3EEENS4_18smem_ptr_flag_bitsILi16EEENSV_INS5_IJNSA_ILi64EEENSA_ILi8EEEEEENS5_IJSB_S1A_EEEEEEEvNS4_8identityES14_NS15_INS16_ILi2ELi4ELi3EEES19_NSV_INS5_IJS1B_SH_EEENS5_IJSH_SB_EEEEEEEvS1G_EENS_8epilogue10collective6detail29Sm90TmaWarpSpecializedAdapterINS1O_15DefaultEpilogueISJ_SL_SL_NS1N_6thread17LinearCombinationISJ_Li1EffLNS1S_9ScaleType4KindE0ELNS_15FloatRoundStyleE2ESJ_EENS1_15EpilogueDefaultEEEEEvvEEEEvNT_6ParamsE,@"STO_CUDA_ENTRY STV_DEFAULT"
_ZN7cutlass13device_kernelINS_4gemm6kernel13GemmUniversalIN4cute5tupleIJiiiiEEENS1_10collective13CollectiveMmaINS1_34MainloopSm90TmaGmmaWarpSpecializedILi9ENS5_IJNS4_1CILi1EEESB_SB_EEENS1_35KernelTmaWarpSpecializedCooperativeEEENS5_IJNSA_ILi256EEENSA_ILi128EEENSA_ILi32EEEEEENS_10bfloat16_tENS5_IJSB_llEEESJ_NS5_IJlSB_lEEENS4_8TiledMMAINS4_8MMA_AtomIJNS4_4SM904GMMA28MMA_64x128x16_F32BF16BF16_SSILNSP_5MajorE1ELSR_0ELNSP_7ScaleInE1ELSS_1EEEEEENS4_6LayoutINS5_IJNSA_ILi2EEESB_SB_EEENS5_IJSB_NSA_ILi0EEESY_EEEEENS5_IJNS4_10UnderscoreES11_S11_EEEEENS4_13SM90_TMA_LOADENS4_14ComposedLayoutINS4_7SwizzleILi3ELi4ELi3EEENS4_18smem_ptr_flag_bitsILi16EEENSV_INS5_IJNSA_ILi64EEENSA_ILi8EEEEEENS5_IJSB_S1A_EEEEEEEvNS4_8identityES14_NS15_INS16_ILi2ELi4ELi3EEES19_NSV_INS5_IJS1B_SH_EEENS5_IJSH_SB_EEEEEEEvS1G_EENS_8epilogue10collective6detail29Sm90TmaWarpSpecializedAdapterINS1O_15DefaultEpilogueISJ_SL_SL_NS1N_6thread17LinearCombinationISJ_Li1EffLNS1S_9ScaleType4KindE0ELNS_15FloatRoundStyleE2ESJ_EENS1_15EpilogueDefaultEEEEEvvEEEEvNT_6ParamsE:
[----:B------:R-:W0:Y:S01]  /*0000*/  LDC R1, c[0x0][0x28] ;  /* 0x00000a00ff017b82 */ /* 0x000e220000000800 */
[----:B------:R-:W1:Y:S01]  /*0010*/  S2R R18, SR_TID.X ;  /* 0x0000000000127919 */ /* 0x000e620000002100 */
[----:B------:R-:W-:Y:S01]  /*0020*/  ELECT P0, URZ, PT ;  /* 0x00000000003f782f */ /* 0x000fe20003800000 */
[----:B------:R-:W-:Y:S01]  /*0030*/  BSSY B0, `(.L_x_0) ;  /* 0x000000f000007945 */ /* 0x000fe20003800000 */
[--C-:B-1----:R-:W-:Y:S02]  /*0040*/  SHF.R.U32.HI R0, RZ, 0x5, R18.reuse ;  /* 0x00000005ff007819 */ /* 0x102fe40000011612 */
[----:B------:R-:W-:-:S03]  /*0050*/  SHF.R.U32.HI R22, RZ, 0x7, R18 ;  /* 0x00000007ff167819 */ /* 0x000fc60000011612 */
[----:B------:R-:W1:Y:S04]  /*0060*/  SHFL.IDX PT, R5, R0, RZ, 0x1f ;  /* 0x00001fff00057589 */ /* 0x000e6800000e0000 */
[----:B------:R2:W3:Y:S01]  /*0070*/  SHFL.IDX PT, R8, R22, RZ, 0x1f ;  /* 0x00001fff16087589 */ /* 0x0004e200000e0000 */
[----:B-1----:R-:W-:-:S13]  /*0080*/  ISETP.NE.OR P0, PT, R5, RZ, !P0 ;  /* 0x000000ff0500720c */ /* 0x002fda0004705670 */
[----:B0-23--:R-:W-:Y:S05]  /*0090*/  @P0 BRA `(.L_x_1) ;  /* 0x0000000000200947 */ /* 0x00dfea0003800000 */
[----:B------:R-:W-:Y:S02]  /*00a0*/  ULDC.64 UR4, c[0x0][0x198] ;  /* 0x0000660000047ab9 */ /* 0x000fe40000000a00 */
[----:B------:R-:W-:Y:S02]  /*00b0*/  UIADD3 UR6, UP0, UR4, 0xf0, URZ ;  /* 0x000000f004067890 */ /* 0x000fe4000ff1e03f */
[----:B------:R-:W-:Y:S02]  /*00c0*/  UIADD3 UR4, UP1, UR4, 0x1f0, URZ ;  /* 0x000001f004047890 */ /* 0x000fe4000ff3e03f */
[----:B------:R-:W-:Y:S02]  /*00d0*/  UIADD3.X UR7, URZ, UR5, URZ, UP0, !UPT ;  /* 0x000000053f077290 */ /* 0x000fe400087fe43f */
[----:B------:R-:W-:-:S07]  /*00e0*/  UIADD3.X UR5, URZ, UR5, URZ, UP1, !UPT ;  /* 0x000000053f057290 */ /* 0x000fce0008ffe43f */
[----:B------:R0:W-:Y:S02]  /*00f0*/  UTMACCTL.PF [UR6] ;  /* 0x00000000060079b9 */ /* 0x0001e40008040000 */
[----:B------:R0:W-:Y:S02]  /*0100*/  UTMACCTL.PF [UR4] ;  /* 0x00000000040079b9 */ /* 0x0001e40008040000 */
[----:B0-----:R-:W-:Y:S01]  /*0110*/  NOP ;  /* 0x0000000000007918 */ /* 0x001fe20000000000 */
.L_x_1:
[----:B------:R-:W-:Y:S05]  /*0120*/  BSYNC B0 ;  /* 0x0000000000007941 */ /* 0x000fea0003800000 */
.L_x_0:
[----:B------:R-:W0:Y:S02]  /*0130*/  SHFL.IDX PT, R2, R0, RZ, 0x1f ;  /* 0x00001fff00027589 */ /* 0x000e2400000e0000 */
[----:B0-----:R-:W-:-:S13]  /*0140*/  ISETP.NE.AND P0, PT, R2, RZ, PT ;  /* 0x000000ff0200720c */ /* 0x001fda0003f05270 */
[----:B------:R-:W-:Y:S05]  /*0150*/  @P0 BRA `(.L_x_2) ;  /* 0x00000000008c0947 */ /* 0x000fea0003800000 */
[----:B------:R-:W-:Y:S01]  /*0160*/  ELECT P0, URZ, PT ;  /* 0x00000000003f782f */ /* 0x000fe20003800000 */
[----:B------:R-:W-:-:S12]  /*0170*/  BSSY B0, `(.L_x_2) ;  /* 0x0000021000007945 */ /* 0x000fd80003800000 */
[----:B------:R-:W-:Y:S05]  /*0180*/  @!P0 BRA `(.L_x_3) ;  /* 0x00000000007c8947 */ /* 0x000fea0003800000 */
[----:B------:R-:W0:Y:S01]  /*0190*/  S2UR UR8, SR_CgaCtaId ;  /* 0x00000000000879c3 */ /* 0x000e220000008800 */
[----:B------:R-:W-:Y:S01]  /*01a0*/  UMOV UR4, 0x400 ;  /* 0x0000040000047882 */ /* 0x000fe20000000000 */
[----:B------:R-:W-:Y:S01]  /*01b0*/  UMOV UR5, 0x1 ;  /* 0x0000000100057882 */ /* 0x000fe20000000000 */
[----:B------:R-:W-:Y:S02]  /*01c0*/  UMOV UR6, 0x100 ;  /* 0x0000010000067882 */ /* 0x000fe40000000000 */
[----:B------:R-:W-:-:S04]  /*01d0*/  UIADD3 UR6, -UR6, 0x100000, URZ ;  /* 0x0010000006067890 */ /* 0x000fc8000fffe13f */
[----:B------:R-:W-:Y:S02]  /*01e0*/  USHF.L.U32 UR7, UR6, 0xb, URZ ;  /* 0x0000000b06077899 */ /* 0x000fe4000800063f */
[----:B------:R-:W-:Y:S02]  /*01f0*/  USHF.L.U32 UR6, UR6, 0x1, URZ ;  /* 0x0000000106067899 */ /* 0x000fe4000800063f */
[----:B0-----:R-:W-:Y:S02]  /*0200*/  ULEA UR8, UR8, UR4, 0x18 ;  /* 0x0000000408087291 */ /* 0x001fe4000f8ec03f */
[----:B------:R-:W-:-:S04]  /*0210*/  UIADD3 UR4, -UR5, 0x100000, URZ ;  /* 0x0010000005047890 */ /* 0x000fc8000fffe13f */
[----:B------:R-:W-:Y:S02]  /*0220*/  USHF.L.U32 UR5, UR4, 0xb, URZ ;  /* 0x0000000b04057899 */ /* 0x000fe4000800063f */
[----:B------:R-:W-:Y:S01]  /*0230*/  USHF.L.U32 UR4, UR4, 0x1, URZ ;  /* 0x0000000104047899 */ /* 0x000fe2000800063f */
[----:B------:R-:W0:Y:S11]  /*0240*/  FENCE.VIEW.ASYNC.S ;  /* 0x00000000000073c6 */ /* 0x000e360000000000 */
[----:B0-----:R0:W1:Y:S01]  /*0250*/  SYNCS.EXCH.64 URZ, [UR8], UR4 ;  /* 0x00000004083f75b2 */ /* 0x0010620008000100 */
[----:B------:R0:W2:Y:S01]  /*0260*/  SYNCS.EXCH.64 URZ, [UR8+0x48], UR6 ;  /* 0x00004806083f75b2 */ /* 0x0000a20008000100 */
[----:B------:R0:W3:Y:S01]  /*0270*/  SYNCS.EXCH.64 URZ, [UR8+0x8], UR4 ;  /* 0x00000804083f75b2 */ /* 0x0000e20008000100 */
[----:B------:R0:W4:Y:S01]  /*0280*/  SYNCS.EXCH.64 URZ, [UR8+0x50], UR6 ;  /* 0x00005006083f75b2 */ /* 0x0001220008000100 */
[----:B------:R0:W0:Y:S01]  /*0290*/  SYNCS.EXCH.64 URZ, [UR8+0x10], UR4 ;  /* 0x00001004083f75b2 */ /* 0x0000220008000100 */
        /* <DEDUP_REMOVED lines=13> */
[----:B------:R-:W-:Y:S01]  /*0370*/  NOP ;  /* 0x0000000000007918 */ /* 0x000fe20000000000 */
.L_x_3:
[----:B0-----:R-:W-:Y:S05]  /*0380*/  BSYNC B0 ;  /* 0x0000000000007941 */ /* 0x001fea0003800000 */
.L_x_2:
[----:B------:R-:W0:Y:S01]  /*0390*/  SHFL.IDX PT, R0, R0, RZ, 0x1f ;  /* 0x00001fff00007589 */ /* 0x000e2200000e0000 */
[----:B------:R-:W-:Y:S01]  /*03a0*/  ELECT P0, URZ, PT ;  /* 0x00000000003f782f */ /* 0x000fe20003800000 */
[----:B------:R-:W5:Y:S01]  /*03b0*/  LDC R2, c[0x0][0x65c] ;  /* 0x00019700ff027b82 */ /* 0x000f620000000800 */
[----:B------:R-:W-:Y:S01]  /*03c0*/  SHF.R.S32.HI R6, RZ, 0x1f, R5 ;  /* 0x0000001fff067819 */ /* 0x000fe20000011405 */
[----:B------:R-:W1:Y:S01]  /*03d0*/  S2R R3, SR_CTAID.Y ;  /* 0x0000000000037919 */ /* 0x000e620000002600 */
[----:B------:R-:W-:Y:S01]  /*03e0*/  UMOV UR4, 0x20 ;  /* 0x0000002000047882 */ /* 0x000fe20000000000 */
[----:B------:R-:W-:Y:S01]  /*03f0*/  ISETP.NE.AND P2, PT, R8, RZ, PT ;  /* 0x000000ff0800720c */ /* 0x000fe20003f45270 */
[----:B------:R-:W-:Y:S01]  /*0400*/  NOP ;  /* 0x0000000000007918 */ /* 0x000fe20000000000 */
[----:B------:R-:W2:Y:S01]  /*0410*/  S2R R4, SR_CTAID.X ;  /* 0x0000000000047919 */ /* 0x000ea20000002500 */
[----:B------:R-:W-:Y:S01]  /*0420*/  LEA.HI R6, R6, R5, RZ, 0x2 ;  /* 0x0000000506067211 */ /* 0x000fe200078f10ff */
[----:B------:R-:W-:Y:S01]  /*0430*/  NOP ;  /* 0x0000000000007918 */ /* 0x000fe20000000000 */
[----:B0-----:R-:W-:-:S02]  /*0440*/  ISETP.NE.OR P0, PT, R0, RZ, !P0 ;  /* 0x000000ff0000720c */ /* 0x001fc40004705670 */
[----:B-----5:R-:W-:-:S04]  /*0450*/  ISETP.NE.AND P3, PT, R2, 0x1, PT ;  /* 0x000000010200780c */ /* 0x020fc80003f65270 */
[----:B------:R-:W-:Y:S02]  /*0460*/  P2R R0, PR, RZ, 0x8 ;  /* 0x00000008ff007803 */ /* 0x000fe40000000000 */
[----:B------:R-:W-:-:S05]  /*0470*/  LOP3.LUT R0, R6, 0xfffffffc, RZ, 0xc0, !PT ;  /* 0xfffffffc06007812 */ /* 0x000fca00078ec0ff */
[----:B------:R-:W-:Y:S01]  /*0480*/  VOTEU.ALL UP0, P0 ;  /* 0x00000000003f7886 */ /* 0x000fe20000000000 */
[----:B------:R-:W-:Y:S01]  /*0490*/  IMAD.IADD R0, R5, 0x1, -R0 ;  /* 0x0000000105007824 */ /* 0x000fe200078e0a00 */
[----:B------:R-:W2:Y:S01]  /*04a0*/  @P3 LDC R17, c[0x0][0x10] ;  /* 0x00000400ff113b82 */ /* 0x000ea20000000800 */
[----:B------:R-:W-:Y:S01]  /*04b0*/  VOTEU.ALL UP1, P0 ;  /* 0x00000000003f7886 */ /* 0x000fe20000020000 */
[----:B-1----:R-:W-:Y:S01]  /*04c0*/  @P3 IMAD.MOV.U32 R6, RZ, RZ, R3 ;  /* 0x000000ffff063224 */ /* 0x002fe200078e0003 */
[----:B------:R-:W-:Y:S01]  /*04d0*/  @!UP0 UMOV UR6, 0x400 ;  /* 0x0000040000068882 */ /* 0x000fe20000000000 */
[----:B------:R-:W-:-:S04]  /*04e0*/  @!UP0 UIADD3 UR4, -UR4, 0x100000, URZ ;  /* 0x0010000004048890 */ /* 0x000fc8000fffe13f */
[----:B------:R-:W-:Y:S02]  /*04f0*/  @!UP0 USHF.L.U32 UR5, UR4, 0xb, URZ ;  /* 0x0000000b04058899 */ /* 0x000fe4000800063f */
[----:B------:R-:W-:Y:S01]  /*0500*/  @!UP0 USHF.L.U32 UR4, UR4, 0x1, URZ ;  /* 0x0000000104048899 */ /* 0x000fe2000800063f */
[----:B------:R-:W-:Y:S02]  /*0510*/  @P3 IMAD.MOV.U32 R7, RZ, RZ, RZ ;  /* 0x000000ffff073224 */ /* 0x000fe400078e00ff */
[----:B------:R-:W-:Y:S01]  /*0520*/  IMAD.MOV.U32 R5, RZ, RZ, RZ ;  /* 0x000000ffff057224 */ /* 0x000fe200078e00ff */
[----:B------:R-:W0:Y:S01]  /*0530*/  @!UP0 S2UR UR7, SR_CgaCtaId ;  /* 0x00000000000789c3 */ /* 0x000e220000008800 */
[----:B------:R-:W-:-:S07]  /*0540*/  @P3 IMAD.MOV.U32 R11, RZ, RZ, RZ ;  /* 0x000000ffff0b3224 */ /* 0x000fce00078e00ff */
[----:B------:R-:W1:Y:S01]  /*0550*/  @!P3 LDC R9, c[0x0][0xc] ;  /* 0x00000300ff09bb82 */ /* 0x000e620000000800 */
[----:B--2---:R-:W-:-:S04]  /*0560*/  @P3 IMAD.WIDE.U32 R16, R4, R17, R6 ;  /* 0x0000001104103225 */ /* 0x004fc800078e0006 */
[----:B------:R-:W-:Y:S01]  /*0570*/  @P3 IMAD.IADD R17, R17, 0x1, R11 ;  /* 0x0000000111113824 */ /* 0x000fe200078e020b */
[----:B0-----:R-:W-:Y:S01]  /*0580*/  @!UP0 ULEA UR6, UR7, UR6, 0x18 ;  /* 0x0000000607068291 */ /* 0x001fe2000f8ec03f */
[----:B------:R-:W-:Y:S01]  /*0590*/  VOTEU.ALL UP0, P0 ;  /* 0x00000000003f7886 */ /* 0x000fe20000000000 */
[----:B------:R-:W-:-:S04]  /*05a0*/  ISETP.NE.AND P0, PT, R0, 0x3, PT ;  /* 0x000000030000780c */ /* 0x000fc80003f05270 */
[----:B------:R-:W-:Y:S01]  /*05b0*/  ISETP.EQ.OR P0, PT, R0, RZ, !P0 ;  /* 0x000000ff0000720c */ /* 0x000fe20004702670 */
[----:B-1----:R-:W-:-:S03]  /*05c0*/  @!P3 IMAD.WIDE.U32 R6, R9, R3, R4 ;  /* 0x000000030906b225 */ /* 0x002fc600078e0004 */
[C---:B------:R-:W-:Y:S01]  /*05d0*/  ISETP.EQ.AND P0, PT, R8.reuse, RZ, P0 ;  /* 0x000000ff0800720c */ /* 0x040fe20000702270 */
[----:B------:R-:W-:Y:S01]  /*05e0*/  VIADD R8, R8, 0xffffffff ;  /* 0xffffffff08087836 */ /* 0x000fe20000000000 */
[----:B------:R-:W0:Y:S02]  /*05f0*/  FENCE.VIEW.ASYNC.S ;  /* 0x00000000000073c6 */ /* 0x000e240000000000 */
[----:B0-----:R0:W3:Y:S01]  /*0600*/  @!UP0 SYNCS.EXCH.64 URZ, [UR6+0xa0], UR4 ;  /* 0x0000a004063f85b2 */ /* 0x0010e20008000100 */
[----:B------:R-:W-:Y:S01]  /*0610*/  @!P3 IMAD.MOV.U32 R16, RZ, RZ, R6 ;  /* 0x000000ffff10b224 */ /* 0x000fe200078e0006 */
[----:B------:R-:W-:Y:S01]  /*0620*/  SEL R19, RZ, 0x1, !P0 ;  /* 0x00000001ff137807 */ /* 0x000fe20004000000 */
[----:B------:R-:W-:Y:S01]  /*0630*/  @!P3 IMAD.MOV.U32 R17, RZ, RZ, R7 ;  /* 0x000000ffff11b224 */ /* 0x000fe200078e0007 */
[----:B------:R-:W-:-:S04]  /*0640*/  ISETP.GE.U32.AND P1, PT, R8, 0x2, PT ;  /* 0x000000020800780c */ /* 0x000fc80003f26070 */
[----:B------:R-:W-:Y:S01]  /*0650*/  SEL R19, R19, 0x2, P1 ;  /* 0x0000000213137807 */ /* 0x000fe20000800000 */
[----:B------:R0:W3:Y:S01]  /*0660*/  @!UP1 SYNCS.EXCH.64 URZ, [UR6+0xa8], UR4 ;  /* 0x0000a804063f95b2 */ /* 0x0000e20008000100 */
[----:B------:R-:W-:Y:S01]  /*0670*/  NOP ;  /* 0x0000000000007918 */ /* 0x000fe20000000000 */
[----:B---34-:R-:W-:Y:S06]  /*0680*/  BAR.SYNC.DEFER_BLOCKING 0x0 ;  /* 0x0000000000007b1d */ /* 0x018fec0000010000 */
[----:B------:R-:W-:Y:S05]  /*0690*/  @!P2 BRA `(.L_x_4) ;  /* 0x000000a000c0a947 */ /* 0x000fea0003800000 */
[----:B------:R-:W-:-:S13]  /*06a0*/  ISETP.GT.U32.AND P0, PT, R8, 0x1, PT ;  /* 0x000000010800780c */ /* 0x000fda0003f04070 */
[----:B0-----:R-:W-:Y:S05]  /*06b0*/  @P0 EXIT ;  /* 0x000000000000094d */ /* 0x001fea0003800000 */
[----:B------:R-:W-:Y:S01]  /*06c0*/  ULDC.64 UR4, c[0x0][0x650] ;  /* 0x0001940000047ab9 */ /* 0x000fe20000000a00 */
[----:B------:R-:W-:Y:S01]  /*06d0*/  PRMT R0, RZ, 0x7610, R0 ;  /* 0x00007610ff007816 */ /* 0x000fe20000000000 */
[----:B------:R-:W-:Y:S01]  /*06e0*/  IMAD.MOV.U32 R152, RZ, RZ, -0x1 ;  /* 0xffffffffff987424 */ /* 0x000fe200078e00ff */
[----:B------:R-:W-:Y:S01]  /*06f0*/  ISETP.GE.U32.AND P0, PT, R16, UR4, PT ;  /* 0x0000000410007c0c */ /* 0x000fe2000bf06070 */
[----:B------:R-:W-:Y:S01]  /*0700*/  IMAD.MOV.U32 R153, RZ, RZ, -0x1 ;  /* 0xffffffffff997424 */ /* 0x000fe200078e00ff */
[----:B------:R-:W-:Y:S02]  /*0710*/  MOV R23, 0xffffffff ;  /* 0xffffffff00177802 */ /* 0x000fe40000000f00 */
[----:B------:R-:W-:-:S13]  /*0720*/  ISETP.GE.U32.AND.EX P0, PT, R17, UR5, PT, P0 ;  /* 0x0000000511007c0c */ /* 0x000fda000bf06100 */
[----:B------:R-:W-:Y:S05]  /*0730*/  @P0 BRA `(.L_x_5) ;  /* 0x0000000400540947 */ /* 0x000fea0003800000 */
[----:B------:R-:W0:Y:S01]  /*0740*/  LDC.64 R14, c[0x0][0x628] ;  /* 0x00018a00ff0e7b82 */ /* 0x000e220000000a00 */
[----:B------:R-:W-:Y:S02]  /*0750*/  IMAD.MOV.U32 R6, RZ, RZ, R16 ;  /* 0x000000ffff067224 */ /* 0x000fe400078e0010 */
[----:B------:R-:W-:-:S05]  /*0760*/  IMAD.MOV.U32 R7, RZ, RZ, R17 ;  /* 0x000000ffff077224 */ /* 0x000fca00078e0011 */
[----:B------:R-:W1:Y:S08]  /*0770*/  LDC R0, c[0x0][0x630] ;  /* 0x00018c00ff007b82 */ /* 0x000e700000000800 */
[----:B------:R-:W2:Y:S01]  /*0780*/  LDC.64 R20, c[0x0][0x620] ;  /* 0x00018800ff147b82 */ /* 0x000ea20000000a00 */
[----:B0-----:R-:W-:-:S04]  /*0790*/  ISETP.NE.U32.AND P0, PT, R14, RZ, PT ;  /* 0x000000ff0e00720c */ /* 0x001fc80003f05070 */
[----:B------:R-:W-:-:S13]  /*07a0*/  ISETP.NE.AND.EX P0, PT, R15, RZ, PT, P0 ;  /* 0x000000ff0f00720c */ /* 0x000fda0003f05300 */
[----:B-12---:R-:W-:Y:S05]  /*07b0*/  @!P0 BRA `(.L_x_6) ;  /* 0x0000000000288947 */ /* 0x006fea0003800000 */
[----:B------:R-:W0:Y:S02]  /*07c0*/  LDC R11, c[0x0][0x634] ;  /* 0x00018d00ff0b7b82 */ /* 0x000e240000000800 */
[----:B0-----:R-:W-:-:S05]  /*07d0*/  IADD3 R11, P0, R16, R11, RZ ;  /* 0x0000000b100b7210 */ /* 0x001fca0007f1e0ff */
[----:B------:R-:W-:-:S04]  /*07e0*/  IMAD.X R13, RZ, RZ, R17, P0 ;  /* 0x000000ffff0d7224 */ /* 0x000fc800000e0611 */
[----:B------:R-:W-:-:S04]  /*07f0*/  IMAD.WIDE.U32 R6, R13, R14, RZ ;  /* 0x0000000e0d067225 */ /* 0x000fc800078e00ff */
[----:B------:R-:W-:-:S04]  /*0800*/  IMAD.WIDE.U32 R8, P0, R11, R15, R6 ;  /* 0x0000000f0b087225 */ /* 0x000fc80007800006 */
[----:B------:R-:W-:-:S04]  /*0810*/  IMAD.WIDE.U32 R6, R11, R14, RZ ;  /* 0x0000000e0b067225 */ /* 0x000fc800078e00ff */
[----:B------:R-:W-:Y:S01]  /*0820*/  IMAD.X R11, RZ, RZ, RZ, P0 ;  /* 0x000000ffff0b7224 */ /* 0x000fe200000e06ff */
[----:B------:R-:W-:Y:S01]  /*0830*/  IADD3 RZ, P0, R7, R8, RZ ;  /* 0x0000000807ff7210 */ /* 0x000fe20007f1e0ff */
[----:B------:R-:W-:-:S04]  /*0840*/  IMAD.MOV.U32 R10, RZ, RZ, R9 ;  /* 0x000000ffff0a7224 */ /* 0x000fc800078e0009 */
[----:B------:R-:W-:-:S08]  /*0850*/  IMAD.WIDE.U32.X R6, R13, R15, R10, P0 ;  /* 0x0000000f0d067225 */ /* 0x000fd000000e040a */
.L_x_6:
[-CC-:B------:R-:W-:Y:S01]  /*0860*/  SHF.R.U64 R23, R6, R0.reuse, R7.reuse ;  /* 0x0000000006177219 */ /* 0x180fe20000001207 */
[----:B------:R-:W0:Y:S01]  /*0870*/  LDC R10, c[0x0][0x618] ;  /* 0x00018600ff0a7b82 */ /* 0x000e220000000800 */
[----:B------:R-:W-:Y:S01]  /*0880*/  SHF.R.U32.HI R5, RZ, R0, R7 ;  /* 0x00000000ff057219 */ /* 0x000fe20000011607 */
[----:B------:R-:W-:Y:S01]  /*0890*/  ULDC UR4, c[0x0][0x150] ;  /* 0x0000540000047ab9 */ /* 0x000fe20000000800 */
[----:B------:R-:W-:Y:S02]  /*08a0*/  IADD3 R9, P0, RZ, -R23, RZ ;  /* 0x80000017ff097210 */ /* 0x000fe40007f1e0ff */
[----:B------:R-:W-:-:S03]  /*08b0*/  I2FP.F32.U32 R0, R4 ;  /* 0x0000000400007245 */ /* 0x000fc60000201000 */
[----:B------:R-:W1:Y:S01]  /*08c0*/  LDC.64 R28, c[0x0][0x640] ;  /* 0x00019000ff1c7b82 */ /* 0x000e620000000a00 */
[----:B------:R-:W-:Y:S02]  /*08d0*/  IMAD.X R11, RZ, RZ, ~R5, P0 ;  /* 0x000000ffff0b7224 */ /* 0x000fe400000e0e05 */
[----:B------:R-:W-:Y:S01]  /*08e0*/  FMUL R0, R0, UR4 ;  /* 0x0000000400007c20 */ /* 0x000fe20008400000 */
[----:B------:R-:W-:Y:S01]  /*08f0*/  IMAD.WIDE.U32 R6, R9, R20, R16 ;  /* 0x0000001409067225 */ /* 0x000fe200078e0010 */
[----:B------:R-:W-:-:S03]  /*0900*/  ULDC UR4, c[0x0][0x154] ;  /* 0x0000550000047ab9 */ /* 0x000fc60000000800 */
[----:B------:R-:W-:Y:S01]  /*0910*/  IMAD R8, R11, R20, RZ ;  /* 0x000000140b087224 */ /* 0x000fe200078e02ff */
[----:B------:R-:W2:Y:S01]  /*0920*/  LDC R5, c[0x0][0x144] ;  /* 0x00005100ff057b82 */ /* 0x000ea20000000800 */
[----:B------:R-:W3:Y:S02]  /*0930*/  F2I.U32.TRUNC.NTZ R0, R0 ;  /* 0x0000000000007305 */ /* 0x000ee4000020f000 */
[----:B------:R-:W-:-:S04]  /*0940*/  IMAD R9, R9, R21, R8 ;  /* 0x0000001509097224 */ /* 0x000fc800078e0208 */
[----:B------:R-:W-:Y:S01]  /*0950*/  IMAD.IADD R7, R7, 0x1, R9 ;  /* 0x0000000107077824 */ /* 0x000fe200078e0209 */
[----:B------:R-:W4:Y:S01]  /*0960*/  LDC R12, c[0x0][0x608] ;  /* 0x00018200ff0c7b82 */ /* 0x000f220000000800 */
[----:B------:R-:W-:-:S03]  /*0970*/  IMAD.MOV.U32 R9, RZ, RZ, -0x1 ;  /* 0xffffffffff097424 */ /* 0x000fc600078e00ff */
[-CC-:B0-----:R-:W-:Y:S02]  /*0980*/  SHF.R.U64 R20, R6, R10.reuse, R7.reuse ;  /* 0x0000000a06147219 */ /* 0x181fe40000001207 */
[----:B------:R-:W-:Y:S02]  /*0990*/  I2FP.F32.U32 R6, R3 ;  /* 0x0000000300067245 */ /* 0x000fe40000201000 */
[----:B------:R-:W0:Y:S01]  /*09a0*/  LDC R26, c[0x0][0x658] ;  /* 0x00019600ff1a7b82 */ /* 0x000e220000000800 */
[----:B-1----:R-:W-:Y:S01]  /*09b0*/  ISETP.NE.U32.AND P0, PT, R28, RZ, PT ;  /* 0x000000ff1c00720c */ /* 0x002fe20003f05070 */
[----:B---3--:R-:W-:Y:S01]  /*09c0*/  IMAD.MOV R8, RZ, RZ, -R0 ;  /* 0x000000ffff087224 */ /* 0x008fe200078e0a00 */
[----:B------:R-:W-:Y:S01]  /*09d0*/  SHF.R.U32.HI R7, RZ, R10, R7 ;  /* 0x0000000aff077219 */ /* 0x000fe20000011607 */
[----:B------:R-:W-:Y:S01]  /*09e0*/  FMUL R6, R6, UR4 ;  /* 0x0000000406067c20 */ /* 0x000fe20008400000 */
[----:B------:R-:W-:-:S03]  /*09f0*/  ISETP.NE.AND.EX P0, PT, R29, RZ, PT, P0 ;  /* 0x000000ff1d00720c */ /* 0x000fc60003f05300 */
[----:B------:R-:W1:Y:S01]  /*0a00*/  LDC R14, c[0x0][0x148] ;  /* 0x00005200ff0e7b82 */ /* 0x000e620000000800 */
[----:B--2---:R-:W-:-:S07]  /*0a10*/  IMAD R0, R5, R8, R4 ;  /* 0x0000000805007224 */ /* 0x004fce00078e0204 */
[----:B------:R-:W2:Y:S01]  /*0a20*/  LDC R24, c[0x0][0x600] ;  /* 0x00018000ff187b82 */ /* 0x000ea20000000800 */
[-CC-:B----4-:R-:W-:Y:S02]  /*0a30*/  SHF.R.U64 R30, R20, R12.reuse, R7.reuse ;  /* 0x0000000c141e7219 */ /* 0x190fe40000001207 */
[----:B------:R-:W-:Y:S01]  /*0a40*/  SHF.R.U32.HI R5, RZ, R12, R7 ;  /* 0x0000000cff057219 */ /* 0x000fe20000011607 */
[----:B------:R-:W-:Y:S01]  /*0a50*/  IMAD.MOV.U32 R7, RZ, RZ, 0x1 ;  /* 0x00000001ff077424 */ /* 0x000fe200078e00ff */
[----:B------:R3:W4:Y:S03]  /*0a60*/  F2I.U32.TRUNC.NTZ R12, R6 ;  /* 0x00000006000c7305 */ /* 0x000726000020f000 */
[----:B------:R-:W1:Y:S01]  /*0a70*/  LDC R15, c[0x0][0x648] ;  /* 0x00019200ff0f7b82 */ /* 0x000e620000000800 */
[-C--:B0-----:R-:W-:Y:S02]  /*0a80*/  SHF.L.U32 R4, R9, R26.reuse, RZ ;  /* 0x0000001a09047219 */ /* 0x081fe400000006ff */
[----:B------:R-:W-:-:S02]  /*0a90*/  SHF.R.U64 R32, R30, R26, R5 ;  /* 0x0000001a1e207219 */ /* 0x000fc40000001205 */
[----:B------:R-:W-:Y:S02]  /*0aa0*/  LOP3.LUT R11, RZ, R4, RZ, 0x33, !PT ;  /* 0x00000004ff0b7212 */ /* 0x000fe400078e33ff */
[-C--:B------:R-:W-:Y:S01]  /*0ab0*/  SHF.R.U32.HI R5, RZ, R26.reuse, R5 ;  /* 0x0000001aff057219 */ /* 0x080fe20000011605 */
[----:B------:R-:W0:Y:S01]  /*0ac0*/  LDC R21, c[0x0][0x638] ;  /* 0x00018e00ff157b82 */ /* 0x000e220000000800 */
[----:B------:R-:W-:Y:S02]  /*0ad0*/  SHF.L.U32 R10, R7, R26, RZ ;  /* 0x0000001a070a7219 */ /* 0x000fe400000006ff */
[----:B------:R-:W-:-:S05]  /*0ae0*/  MOV R4, R32 ;  /* 0x0000002000047202 */ /* 0x000fca0000000f00 */
[----:B------:R-:W0:Y:S01]  /*0af0*/  LDC R152, c[0x0][0x610] ;  /* 0x00018400ff987b82 */ /* 0x000e220000000800 */
[----:B---34-:R-:W-:Y:S05]  /*0b00*/  @!P0 BRA `(.L_x_7) ;  /* 0x0000000000288947 */ /* 0x018fea0003800000 */
[----:B------:R-:W3:Y:S02]  /*0b10*/  LDC R9, c[0x0][0x64c] ;  /* 0x00019300ff097b82 */ /* 0x000ee40000000800 */
[----:B---3--:R-:W-:-:S05]  /*0b20*/  IADD3 R9, P0, R32, R9, RZ ;  /* 0x0000000920097210 */ /* 0x008fca0007f1e0ff */
        /* <DEDUP_REMOVED lines=8> */
.L_x_7:
[----:B-1----:R-:W-:Y:S01]  /*0bb0*/  SHF.R.U64 R4, R4, R15, R5 ;  /* 0x0000000f04047219 */ /* 0x002fe20000001205 */
[----:B--2---:R-:W-:Y:S01]  /*0bc0*/  VIADD R5, R24, 0xffffffff ;  /* 0xffffffff18057836 */ /* 0x004fe20000000000 */
[----:B------:R-:W-:Y:S01]  /*0bd0*/  LOP3.LUT R11, R30, R11, RZ, 0xc0, !PT ;  /* 0x0000000b1e0b7212 */ /* 0x000fe200078ec0ff */
[----:B------:R-:W-:Y:S02]  /*0be0*/  IMAD.MOV R12, RZ, RZ, -R12 ;  /* 0x000000ffff0c7224 */ /* 0x000fe400078e0a0c */
[----:B------:R-:W-:Y:S01]  /*0bf0*/  IMAD.MOV R6, RZ, RZ, -R4 ;  /* 0x000000ffff067224 */ /* 0x000fe200078e0a04 */
[----:B------:R-:W-:Y:S01]  /*0c00*/  LOP3.LUT R5, R20, R5, RZ, 0xc0, !PT ;  /* 0x0000000514057212 */ /* 0x000fe200078ec0ff */
[----:B------:R-:W-:Y:S02]  /*0c10*/  @P3 IMAD R0, R14, R12, R3 ;  /* 0x0000000c0e003224 */ /* 0x000fe400078e0203 */
[----:B------:R-:W-:Y:S02]  /*0c20*/  IMAD R11, R10, R4, R11 ;  /* 0x000000040a0b7224 */ /* 0x000fe400078e020b */
[----:B0-----:R-:W-:-:S02]  /*0c30*/  IMAD R3, R6, R21, R32 ;  /* 0x0000001506037224 */ /* 0x001fc400078e0220 */
[----:B------:R-:W-:Y:S02]  /*0c40*/  IMAD R152, R11, R152, R0 ;  /* 0x000000980b987224 */ /* 0x000fe400078e0200 */
[----:B------:R-:W-:Y:S02]  /*0c50*/  IMAD R3, R3, R24, R5 ;  /* 0x0000001803037224 */ /* 0x000fe400078e0205 */
[----:B------:R-:W-:-:S03]  /*0c60*/  IMAD.MOV.U32 R0, RZ, RZ, 0x1 ;  /* 0x00000001ff007424 */ /* 0x000fc600078e00ff */
[----:B------:R-:W-:Y:S02]  /*0c70*/  SEL R153, R3, R152, !P3 ;  /* 0x0000009803997207 */ /* 0x000fe40005800000 */
[----:B------:R-:W-:-:S07]  /*0c80*/  SEL R152, R152, R3, !P3 ;  /* 0x0000000398987207 */ /* 0x000fce0005800000 */
.L_x_5:
[----:B------:R-:W-:-:S08]  /*0c90*/  NOP ;  /* 0x0000000000007918 */ /* 0x000fd00000000000 */
[----:B------:R-:W0:Y:S02]  /*0ca0*/  USETMAXREG.TRY_ALLOC.CTAPOOL UP0, 0xe8 ;  /* 0x000000e8000079c8 */ /* 0x000e240008000600 */
[----:B0-----:R-:W-:-:S13]  /*0cb0*/  PLOP3.LUT P0, PT, PT, PT, UP0, 0x80, 0x0 ;  /* 0x000000000000781c */ /* 0x001fda0003f0f008 */
[----:B------:R-:W-:Y:S05]  /*0cc0*/  @!P0 BRA `(.L_x_5) ;  /* 0xfffffffc00f08947 */ /* 0x000fea000383ffff */
[----:B------:R-:W-:Y:S01]  /*0cd0*/  ULDC.64 UR4, c[0x0][0x598] ;  /* 0x0001660000047ab9 */ /* 0x000fe20000000a00 */
[----:B------:R-:W-:Y:S01]  /*0ce0*/  ULDC.64 UR36, c[0x0][0x208] ;  /* 0x0000820000247ab9 */ /* 0x000fe20000000a00 */
[----:B------:R-:W-:-:S04]  /*0cf0*/  ISETP.NE.U32.AND P0, PT, RZ, UR4, PT ;  /* 0x00000004ff007c0c */ /* 0x000fc8000bf05070 */
[----:B------:R-:W-:-:S13]  /*0d00*/  ISETP.NE.AND.EX P0, PT, RZ, UR5, PT, P0 ;  /* 0x00000005ff007c0c */ /* 0x000fda000bf05300 */
[----:B------:R-:W-:Y:S05]  /*0d10*/  @!P0 BRA `(.L_x_8) ;  /* 0x00000000001c8947 */ /* 0x000fea0003800000 */
[----:B------:R-:W0:Y:S02]  /*0d20*/  LDC.64 R4, c[0x0][0x598] ;  /* 0x00016600ff047b82 */ /* 0x000e240000000a00 */
[----:B0-----:R-:W2:Y:S02]  /*0d30*/  LDG.E.64 R4, desc[UR36][R4.64] ;  /* 0x0000002404047981 */ /* 0x001ea4000c1e1b00 */
[----:B--2---:R-:W-:-:S04]  /*0d40*/  ISETP.NE.U32.AND P0, PT, R4, RZ, PT ;  /* 0x000000ff0400720c */ /* 0x004fc80003f05070 */
[----:B------:R-:W-:-:S13]  /*0d50*/  ISETP.NE.AND.EX P0, PT, R5, RZ, PT, P0 ;  /* 0x000000ff0500720c */ /* 0x000fda0003f05300 */
[----:B------:R-:W-:Y:S05]  /*0d60*/  @!P0 BRA `(.L_x_8) ;  /* 0x0000000000088947 */ /* 0x000fea0003800000 */
[----:B------:R0:W5:Y:S01]  /*0d70*/  LD.E R154, desc[UR36][R4.64] ;  /* 0x00000024049a7980 */ /* 0x000162000c101900 */
[----:B------:R-:W-:Y:S05]  /*0d80*/  BRA `(.L_x_9) ;  /* 0x0000000000247947 */ /* 0x000fea0003800000 */
.L_x_8:
[----:B------:R-:W-:Y:S02]  /*0d90*/  ULDC.64 UR4, c[0x0][0x588] ;  /* 0x0001620000047ab9 */ /* 0x000fe40000000a00 */
[----:B------:R-:W-:-:S04]  /*0da0*/  ISETP.NE.U32.AND P0, PT, RZ, UR4, PT ;  /* 0x00000004ff007c0c */ /* 0x000fc8000bf05070 */
[----:B------:R-:W-:-:S13]  /*0db0*/  ISETP.NE.AND.EX P0, PT, RZ, UR5, PT, P0 ;  /* 0x00000005ff007c0c */ /* 0x000fda000bf05300 */
[----:B------:R-:W-:Y:S05]  /*0dc0*/  @!P0 BRA `(.L_x_10) ;  /* 0x00000000000c8947 */ /* 0x000fea0003800000 */
[----:B------:R-:W0:Y:S02]  /*0dd0*/  LDC.64 R154, c[0x0][0x588] ;  /* 0x00016200ff9a7b82 */ /* 0x000e240000000a00 */
[----:B0-----:R1:W5:Y:S01]  /*0de0*/  LDG.E R154, desc[UR36][R154.64] ;  /* 0x000000249a9a7981 */ /* 0x001362000c1e1900 */
[----:B------:R-:W-:Y:S05]  /*0df0*/  BRA `(.L_x_9) ;  /* 0x0000000000087947 */ /* 0x000fea0003800000 */
.L_x_10:
[----:B------:R-:W-:Y:S02]  /*0e00*/  ULDC UR4, c[0x0][0x580] ;  /* 0x0001600000047ab9 */ /* 0x000fe40000000800 */
[----:B------:R-:W-:-:S07]  /*0e10*/  IMAD.U32 R154, RZ, RZ, UR4 ;  /* 0x00000004ff9a7e24 */ /* 0x000fce000f8e00ff */
.L_x_9:
[----:B------:R-:W-:Y:S02]  /*0e20*/  ULDC.64 UR4, c[0x0][0x5a0] ;  /* 0x0001680000047ab9 */ /* 0x000fe40000000a00 */
[----:B------:R-:W-:-:S04]  /*0e30*/  ISETP.NE.U32.AND P0, PT, RZ, UR4, PT ;  /* 0x00000004ff007c0c */ /* 0x000fc8000bf05070 */
[----:B------:R-:W-:-:S13]  /*0e40*/  ISETP.NE.AND.EX P0, PT, RZ, UR5, PT, P0 ;  /* 0x00000005ff007c0c */ /* 0x000fda000bf05300 */
[----:B------:R-:W-:Y:S05]  /*0e50*/  @!P0 BRA `(.L_x_11) ;  /* 0x00000000001c8947 */ /* 0x000fea0003800000 */
[----:B0-----:R-:W0:Y:S02]  /*0e60*/  LDC.64 R4, c[0x0][0x5a0] ;  /* 0x00016800ff047b82 */ /* 0x001e240000000a00 */
[----:B0-----:R-:W2:Y:S02]  /*0e70*/  LDG.E.64 R4, desc[UR36][R4.64] ;  /* 0x0000002404047981 */ /* 0x001ea4000c1e1b00 */
[----:B--2---:R-:W-:-:S04]  /*0e80*/  ISETP.NE.U32.AND P0, PT, R4, RZ, PT ;  /* 0x000000ff0400720c */ /* 0x004fc80003f05070 */
[----:B------:R-:W-:-:S13]  /*0e90*/  ISETP.NE.AND.EX P0, PT, R5, RZ, PT, P0 ;  /* 0x000000ff0500720c */ /* 0x000fda0003f05300 */
[----:B------:R-:W-:Y:S05]  /*0ea0*/  @!P0 BRA `(.L_x_11) ;  /* 0x0000000000088947 */ /* 0x000fea0003800000 */
[----:B-1----:R0:W5:Y:S01]  /*0eb0*/  LD.E R155, desc[UR36][R4.64] ;  /* 0x00000024049b7980 */ /* 0x002162000c101900 */
[----:B------:R-:W-:Y:S05]  /*0ec0*/  BRA `(.L_x_12) ;  /* 0x0000000000247947 */ /* 0x000fea0003800000 */
.L_x_11:
[----:B------:R-:W-:Y:S02]  /*0ed0*/  ULDC.64 UR4, c[0x0][0x590] ;  /* 0x0001640000047ab9 */ /* 0x000fe40000000a00 */
[----:B------:R-:W-:-:S04]  /*0ee0*/  ISETP.NE.U32.AND P0, PT, RZ, UR4, PT ;  /* 0x00000004ff007c0c */ /* 0x000fc8000bf05070 */
[----:B------:R-:W-:-:S13]  /*0ef0*/  ISETP.NE.AND.EX P0, PT, RZ, UR5, PT, P0 ;  /* 0x00000005ff007c0c */ /* 0x000fda000bf05300 */
[----:B------:R-:W-:Y:S05]  /*0f00*/  @!P0 BRA `(.L_x_13) ;  /* 0x00000000000c8947 */ /* 0x000fea0003800000 */
[----:B0-----:R-:W1:Y:S02]  /*0f10*/  LDC.64 R4, c[0x0][0x590] ;  /* 0x00016400ff047b82 */ /* 0x001e640000000a00 */
[----:B-1----:R1:W5:Y:S01]  /*0f20*/  LDG.E R155, desc[UR36][R4.64] ;  /* 0x00000024049b7981 */ /* 0x002362000c1e1900 */
[----:B------:R-:W-:Y:S05]  /*0f30*/  BRA `(.L_x_12) ;  /* 0x0000000000087947 */ /* 0x000fea0003800000 */
.L_x_13:
[----:B------:R-:W-:Y:S02]  /*0f40*/  ULDC UR4, c[0x0][0x584] ;  /* 0x0001610000047ab9 */ /* 0x000fe40000000800 */
[----:B-1----:R-:W-:-:S07]  /*0f50*/  IMAD.U32 R155, RZ, RZ, UR4 ;  /* 0x00000004ff9b7e24 */ /* 0x002fce000f8e00ff */
.L_x_12:
[----:B------:R-:W-:-:S13]  /*0f60*/  LOP3.LUT P0, RZ, R0, 0xff, RZ, 0xc0, !PT ;  /* 0x000000ff00ff7812 */ /* 0x000fda000780c0ff */
[----:B------:R-:W-:Y:S05]  /*0f70*/  @!P0 EXIT ;  /* 0x000000000000894d */ /* 0x000fea0003800000 */
[----:B------:R-:W-:Y:S01]  /*0f80*/  ULDC UR4, c[0x0][0x28c] ;  /* 0x0000a30000047ab9 */ /* 0x000fe20000000800 */
[----:B------:R-:W-:Y:S01]  /*0f90*/  LOP3.LUT R164, R19, 0x1, RZ, 0xfc, !PT ;  /* 0x0000000113a47812 */ /* 0x000fe200078efcff */
[----:B------:R-:W-:Y:S01]  /*0fa0*/  UIADD3 UR4, UR4, 0x1f, URZ ;  /* 0x0000001f04047890 */ /* 0x000fe2000fffe03f */
[----:B------:R-:W-:Y:S01]  /*0fb0*/  UMOV UR38, URZ ;  /* 0x0000003f00267c82 */ /* 0x000fe20008000000 */
[----:B------:R-:W-:Y:S02]  /*0fc0*/  UMOV UR39, URZ ;  /* 0x0000003f00277c82 */ /* 0x000fe40008000000 */
[----:B------:R-:W-:-:S04]  /*0fd0*/  USHF.R.S32.HI UR5, URZ, 0x1f, UR4 ;  /* 0x0000001f3f057899 */ /* 0x000fc80008011404 */
[----:B------:R-:W-:-:S04]  /*0fe0*/  ULEA.HI UR5, UR5, UR4, URZ, 0x5 ;  /* 0x0000000405057291 */ /* 0x000fc8000f8f283f */
[----:B------:R-:W-:-:S12]  /*0ff0*/  USHF.R.S32.HI UR40, URZ, 0x5, UR5 ;  /* 0x000000053f287899 */ /* 0x000fd80008011405 */
.L_x_285:
[----:B------:R-:W-:Y:S01]  /*1000*/  LOP3.LUT R0, R18, 0x80, RZ, 0xc0, !PT ;  /* 0x0000008012007812 */ /* 0x000fe200078ec0ff */
[----:B--2---:R-:W2:Y:S01]  /*1010*/  S2UR UR7, SR_CgaCtaId ;  /* 0x00000000000779c3 */ /* 0x004ea20000008800 */
[----:B------:R-:W-:Y:S02]  /*1020*/  UMOV UR6, 0x400 ;  /* 0x0000040000067882 */ /* 0x000fe40000000000 */
[----:B------:R-:W-:-:S06]  /*1030*/  SHF.R.U32.HI R0, RZ, 0x7, R0 ;  /* 0x00000007ff007819 */ /* 0x000fcc0000011600 */
[----:B---3--:R-:W3:Y:S01]  /*1040*/  SHFL.IDX PT, R0, R0, RZ, 0x1f ;  /* 0x00001fff00007589 */ /* 0x008ee200000e0000 */
[----:B--2---:R-:W-:Y:S01]  /*1050*/  ULEA UR42, UR7, UR6, 0x18 ;  /* 0x00000006072a7291 */ /* 0x004fe2000f8ec03f */
[----:B---3--:R-:W-:-:S13]  /*1060*/  R2UR UR4, R0 ;  /* 0x00000000000472ca */ /* 0x008fda00000e0000 */
[----:B------:R-:W-:-:S04]  /*1070*/  ULEA.HI UR5, UR4, UR4, URZ, 0x1 ;  /* 0x0000000404057291 */ /* 0x000fc8000f8f083f */
[----:B------:R-:W-:-:S04]  /*1080*/  ULOP3.LUT UR5, UR5, 0xffffe, URZ, 0xc0, !UPT ;  /* 0x000ffffe05057892 */ /* 0x000fc8000f8ec03f */
[----:B------:R-:W-:-:S03]  /*1090*/  UIADD3 UR5, UR4, -UR5, URZ ;  /* 0x8000000504057290 */ /* 0x000fc6000fffe03f */
[----:B------:R-:W-:Y:S01]  /*10a0*/  ULDC UR4, c[0x0][0x28c] ;  /* 0x0000a30000047ab9 */ /* 0x000fe20000000800 */
[----:B------:R-:W-:Y:S01]  /*10b0*/  ULEA UR5, UR5, UR42, 0xc ;  /* 0x0000002a05057291 */ /* 0x000fe2000f8e603f */
[----:B------:R-:W-:-:S03]  /*10c0*/  ISETP.LT.AND P0, PT, RZ, UR4, PT ;  /* 0x00000004ff007c0c */ /* 0x000fc6000bf01270 */
[----:B------:R-:W-:-:S04]  /*10d0*/  UIADD3 UR5, UR5, 0x180, URZ ;  /* 0x0000018005057890 */ /* 0x000fc8000fffe03f */
[----:B------:R-:W-:-:S04]  /*10e0*/  USHF.R.U32.HI UR5, URZ, 0x4, UR5 ;  /* 0x000000043f057899 */ /* 0x000fc80008011605 */
[----:B------:R-:W-:Y:S02]  /*10f0*/  ULOP3.LUT UR41, UR5, 0x3fff, URZ, 0xc0, !UPT ;  /* 0x00003fff05297892 */ /* 0x000fe4000f8ec03f */
[----:B-1--45:R-:W-:Y:S10]  /*1100*/  @P0 BRA `(.L_x_14) ;  /* 0x0000000000400947 */ /* 0x032ff40003800000 */
[----:B------:R-:W-:Y:S01]  /*1110*/  MOV R0, 0x0 ;  /* 0x0000000000007802 */ /* 0x000fe20000000f00 */
[----:B------:R-:W-:Y:S01]  /*1120*/  ULDC.64 UR4, c[0x4][0x68] ;  /* 0x01001a0000047ab9 */ /* 0x000fe20000000a00 */
[----:B------:R-:W-:Y:S01]  /*1130*/  ULDC.64 UR6, c[0x4][0x8] ;  /* 0x0100020000067ab9 */ /* 0x000fe20000000a00 */
[----:B01----:R-:W-:Y:S01]  /*1140*/  IMAD.U32 R4, RZ, RZ, UR4 ;  /* 0x00000004ff047e24 */ /* 0x003fe2000f8e00ff */
[----:B------:R0:W1:Y:S01]  /*1150*/  LDC.64 R14, c[0x4][R0] ;  /* 0x01000000000e7b82 */ /* 0x0000620000000a00 */
[----:B------:R-:W-:Y:S01]  /*1160*/  MOV R5, UR5 ;  /* 0x0000000500057c02 */ /* 0x000fe20008000f00 */
[----:B------:R-:W-:Y:S01]  /*1170*/  ULDC.64 UR4, c[0x4][0x70] ;  /* 0x01001c0000047ab9 */ /* 0x000fe20000000a00 */
[----:B------:R-:W-:Y:S02]  /*1180*/  IMAD.U32 R10, RZ, RZ, UR6 ;  /* 0x00000006ff0a7e24 */ /* 0x000fe4000f8e00ff */
[----:B------:R-:W-:Y:S02]  /*1190*/  IMAD.U32 R6, RZ, RZ, UR4 ;  /* 0x00000004ff067e24 */ /* 0x000fe4000f8e00ff */
[----:B------:R-:W-:-:S02]  /*11a0*/  IMAD.U32 R7, RZ, RZ, UR5 ;  /* 0x00000005ff077e24 */ /* 0x000fc4000f8e00ff */
[----:B------:R-:W-:Y:S02]  /*11b0*/  IMAD.U32 R11, RZ, RZ, UR7 ;  /* 0x00000007ff0b7e24 */ /* 0x000fe4000f8e00ff */
[----:B------:R-:W-:Y:S02]  /*11c0*/  IMAD.MOV.U32 R8, RZ, RZ, 0x1e1 ;  /* 0x000001e1ff087424 */ /* 0x000fe400078e00ff */
[----:B------:R-:W-:Y:S02]  /*11d0*/  IMAD.MOV.U32 R12, RZ, RZ, 0x1 ;  /* 0x00000001ff0c7424 */ /* 0x000fe400078e00ff */
[----:B0-----:R-:W-:-:S07]  /*11e0*/  IMAD.MOV.U32 R13, RZ, RZ, RZ ;  /* 0x000000ffff0d7224 */ /* 0x001fce00078e00ff */
[----:B------:R-:W-:-:S07]  /*11f0*/  LEPC R20, `(.L_x_14) ;  /* 0x000000001014794e */ /* 0x000fce0000000000 */
[----:B-1---5:R-:W-:Y:S05]  /*1200*/  CALL.ABS.NOINC R14 ;  /* 0x000000000e007343 */ /* 0x022fea0003c00000 */
.L_x_14:
[----:B------:R-:W-:-:S13]  /*1210*/  ISETP.NE.AND P0, PT, R164, 0x3, PT ;  /* 0x00000003a400780c */ /* 0x000fda0003f05270 */
[----:B------:R-:W-:Y:S05]  /*1220*/  @!P0 BRA `(.L_x_15) ;  /* 0x0000000000048947 */ /* 0x000fea0003800000 */
[----:B------:R-:W-:Y:S01]  /*1230*/  BPT.TRAP 0x1 ;  /* 0x000000040000795c */ /* 0x000fe20000300000 */
.L_x_15:
[----:B------:R-:W-:Y:S02]  /*1240*/  IMAD.U32 R3, RZ, RZ, UR39 ;  /* 0x00000027ff037e24 */ /* 0x000fe4000f8e00ff */
[----:B------:R-:W-:-:S03]  /*1250*/  IMAD.U32 R0, RZ, RZ, UR38 ;  /* 0x00000026ff007e24 */ /* 0x000fc6000f8e00ff */
[----:B------:R-:W-:Y:S02]  /*1260*/  LEA R3, R3, UR42, 0x3 ;  /* 0x0000002a03037c11 */ /* 0x000fe4000f8e18ff */
[----:B------:R-:W-:-:S04]  /*1270*/  SHF.L.U32 R0, R0, 0x1f, RZ ;  /* 0x0000001f00007819 */ /* 0x000fc800000006ff */
[----:B------:R2:W3:Y:S01]  /*1280*/  SYNCS.PHASECHK.TRANS64.TRYWAIT P1, [R3+URZ], R0 ;  /* 0x00000000030075a7 */ /* 0x0004e2000802017f */
[----:B------:R-:W-:Y:S05]  /*1290*/  @!P0 BRA `(.L_x_16) ;  /* 0x0000000000048947 */ /* 0x000fea0003800000 */
[----:B------:R-:W-:Y:S01]  /*12a0*/  BPT.TRAP 0x1 ;  /* 0x000000040000795c */ /* 0x000fe20000300000 */
.L_x_16:
[----:B---3--:R-:W-:Y:S05]  /*12b0*/  @P1 BRA `(.L_x_17) ;  /* 0x0000000000081947 */ /* 0x008fea0003800000 */
[----:B------:R-:W3:Y:S02]  /*12c0*/  SYNCS.PHASECHK.TRANS64.TRYWAIT P1, [R3+URZ], R0 ;  /* 0x00000000030075a7 */ /* 0x000ee4000802017f */
[----:B---3--:R-:W-:Y:S05]  /*12d0*/  @!P1 BRA `(.L_x_18) ;  /* 0x000000b000489947 */ /* 0x008fea0003800000 */
.L_x_17:
[----:B------:R-:W-:-:S04]  /*12e0*/  UISETP.LT.AND UP0, UPT, UR40, 0x1, UPT ;  /* 0x000000012800788c */ /* 0x000fc8000bf01270 */
[----:B------:R-:W-:-:S04]  /*12f0*/  USEL UR4, UR40, 0x1, UP0 ;  /* 0x0000000128047887 */ /* 0x000fc80008000000 */
[----:B------:R-:W-:-:S06]  /*1300*/  UIADD3 UR4, UR40, -UR4, URZ ;  /* 0x8000000428047290 */ /* 0x000fcc000fffe03f */
[----:B--23--:R-:W-:Y:S01]  /*1310*/  IMAD.U32 R0, RZ, RZ, UR4 ;  /* 0x00000004ff007e24 */ /* 0x00cfe2000f8e00ff */
[----:B------:R-:W-:Y:S05]  /*1320*/  WARPSYNC.ALL ;  /* 0x0000000000007948 */ /* 0x000fea0003800000 */
[----:B------:R-:W-:Y:S01]  /*1330*/  ISETP.GE.AND P1, PT, R0, 0x1, PT ;  /* 0x000000010000780c */ /* 0x000fe20003f26270 */
[----:B------:R-:W-:Y:S01]  /*1340*/  UIADD3 UR4, UR42, 0x24180, URZ ;  /* 0x000241802a047890 */ /* 0x000fe2000fffe03f */
[----:B------:R-:W-:Y:S01]  /*1350*/  WARPGROUP.ARRIVE ;  /* 0x00000000000079c5 */ /* 0x000fe20000000000 */
[----:B------:R-:W-:Y:S02]  /*1360*/  ULEA UR5, UR39, UR41, 0xa ;  /* 0x0000002927057291 */ /* 0x000fe4000f8e503f */
[----:B------:R-:W-:Y:S01]  /*1370*/  USHF.R.U32.HI UR4, URZ, 0x4, UR4 ;  /* 0x000000043f047899 */ /* 0x000fe20008011604 */
[----:B------:R-:W-:Y:S01]  /*1380*/  UMOV UR9, 0x40000040 ;  /* 0x4000004000097882 */ /* 0x000fe20000000000 */
[----:B------:R-:W-:-:S02]  /*1390*/  UMOV UR11, 0x80000020 ;  /* 0x80000020000b7882 */ /* 0x000fc40000000000 */
[----:B------:R-:W-:Y:S01]  /*13a0*/  ULOP3.LUT UR4, UR4, 0x3fff, URZ, 0xc0, !UPT ;  /* 0x00003fff04047892 */ /* 0x000fe2000f8ec03f */
[----:B------:R-:W-:-:S03]  /*13b0*/  UMOV UR8, UR5 ;  /* 0x0000000500087c82 */ /* 0x000fc60008000000 */
[----:B------:R-:W-:-:S04]  /*13c0*/  ULOP3.LUT UR4, UR4, 0x10000, URZ, 0xfc, !UPT ;  /* 0x0001000004047892 */ /* 0x000fc8000f8efc3f */
[----:B------:R-:W-:-:S07]  /*13d0*/  ULEA UR6, UR39, UR4, 0x9 ;  /* 0x0000000427067291 */ /* 0x000fce000f8e483f */
[----:B------:R-:W-:Y:S02]  /*13e0*/  UMOV UR10, UR6 ;  /* 0x00000006000a7c82 */ /* 0x000fe40008000000 */
[----:B------:R-:W-:Y:S01]  /*13f0*/  HGMMA.64x128x16.F32.BF16 R88, gdesc[UR8].tnspA, RZ, !UPT, gsb0 ;  /* 0x21e00000085879f0 */ /* 0x000fe2000c0018ff */
[----:B------:R-:W-:Y:S01]  /*1400*/  UIADD3 UR8, UR5, 0x200, URZ ;  /* 0x0000020005087890 */ /* 0x000fe2000fffe03f */
[----:B------:R-:W-:Y:S01]  /*1410*/  UMOV UR9, 0x40000040 ;  /* 0x4000004000097882 */ /* 0x000fe20000000000 */
[----:B------:R-:W-:Y:S02]  /*1420*/  WARPGROUP.DEPBAR.LE gsb0, 0x0 ;  /* 0x00008000000079c5 */ /* 0x000fe40000010000 */
[----:B------:R-:W-:-:S07]  /*1430*/  WARPGROUP.ARRIVE ;  /* 0x00000000000079c5 */ /* 0x000fce0000000000 */
[----:B------:R-:W-:Y:S01]  /*1440*/  HGMMA.64x128x16.F32.BF16 R24, gdesc[UR8].tnspA, RZ, !UPT, gsb0 ;  /* 0x21e00000081879f0 */ /* 0x000fe2000c0018ff */
[----:B------:R-:W-:Y:S02]  /*1450*/  UIADD3 UR8, UR5, 0x80, URZ ;  /* 0x0000008005087890 */ /* 0x000fe4000fffe03f */
[----:B------:R-:W-:Y:S01]  /*1460*/  UIADD3 UR10, UR6, 0x2, URZ ;  /* 0x00000002060a7890 */ /* 0x000fe2000fffe03f */
[----:B------:R-:W-:Y:S01]  /*1470*/  UMOV UR9, 0x40000040 ;  /* 0x4000004000097882 */ /* 0x000fe20000000000 */
[----:B------:R-:W-:Y:S01]  /*1480*/  UMOV UR11, 0x80000020 ;  /* 0x80000020000b7882 */ /* 0x000fe20000000000 */
[----:B------:R-:W-:Y:S02]  /*1490*/  WARPGROUP.DEPBAR.LE gsb0, 0x0 ;  /* 0x00008000000079c5 */ /* 0x000fe40000010000 */
[----:B------:R-:W-:-:S06]  /*14a0*/  WARPGROUP.ARRIVE ;  /* 0x00000000000079c5 */ /* 0x000fcc0000000000 */
[----:B------:R-:W-:Y:S01]  /*14b0*/  HGMMA.64x128x16.F32.BF16 R88, gdesc[UR8].tnspA, R88, gsb0 ;  /* 0x21e00000085879f0 */ /* 0x000fe20008001858 */
[----:B------:R-:W-:Y:S01]  /*14c0*/  UIADD3 UR8, UR5, 0x280, URZ ;  /* 0x0000028005087890 */ /* 0x000fe2000fffe03f */
[----:B------:R-:W-:Y:S01]  /*14d0*/  UMOV UR9, 0x40000040 ;  /* 0x4000004000097882 */ /* 0x000fe20000000000 */
[----:B------:R-:W-:Y:S02]  /*14e0*/  WARPGROUP.DEPBAR.LE gsb0, 0x0 ;  /* 0x00008000000079c5 */ /* 0x000fe40000010000 */
[----:B------:R-:W-:-:S07]  /*14f0*/  WARPGROUP.ARRIVE ;  /* 0x00000000000079c5 */ /* 0x000fce0000000000 */
[----:B------:R-:W-:Y:S03]  /*1500*/  HGMMA.64x128x16.F32.BF16 R24, gdesc[UR8].tnspA, R24, gsb0 ;  /* 0x21e00000081879f0 */ /* 0x000fe60008001818 */
[----:B------:R-:W-:Y:S02]  /*1510*/  WARPGROUP.DEPBAR.LE gsb0, 0x0 ;  /* 0x00008000000079c5 */ /* 0x000fe40000010000 */
[----:B------:R-:W-:Y:S05]  /*1520*/  @!P1 BRA `(.L_x_19) ;  /* 0x0000000400089947 */ /* 0x000fea0003800000 */
[----:B------:R-:W-:-:S04]  /*1530*/  UIADD3 UR5, UR39, 0x1, URZ ;  /* 0x0000000127057890 */ /* 0x000fc8000fffe03f */
[----:B------:R-:W-:-:S04]  /*1540*/  UISETP.NE.AND UP0, UPT, UR5, 0x9, UPT ;  /* 0x000000090500788c */ /* 0x000fc8000bf05270 */
[----:B------:R-:W-:Y:S02]  /*1550*/  USEL UR6, URZ, 0x1, UP0 ;  /* 0x000000013f067887 */ /* 0x000fe40008000000 */
[----:B------:R-:W-:Y:S02]  /*1560*/  USEL UR5, UR5, URZ, UP0 ;  /* 0x0000003f05057287 */ /* 0x000fe40008000000 */
[----:B------:R-:W-:-:S06]  /*1570*/  ULOP3.LUT UR6, UR38, UR6, URZ, 0x3c, !UPT ;  /* 0x0000000626067292 */ /* 0x000fcc000f8e3c3f */
[----:B01----:R-:W-:Y:S01]  /*1580*/  MOV R5, UR6 ;  /* 0x0000000600057c02 */ /* 0x003fe20008000f00 */
[----:B------:R-:W-:-:S06]  /*1590*/  UMOV UR6, UR39 ;  /* 0x0000002700067c82 */ /* 0x000fcc0008000000 */
.L_x_26:
[----:B01----:R-:W-:Y:S05]  /*15a0*/  @!P0 BRA `(.L_x_20) ;  /* 0x0000000000048947 */ /* 0x003fea0003800000 */
[----:B------:R-:W-:Y:S01]  /*15b0*/  BPT.TRAP 0x1 ;  /* 0x000000040000795c */ /* 0x000fe20000300000 */
.L_x_20:
[----:B------:R-:W0:Y:S01]  /*15c0*/  S2UR UR8, SR_CgaCtaId ;  /* 0x00000000000879c3 */ /* 0x000e220000008800 */
[----:B------:R-:W-:Y:S01]  /*15d0*/  UMOV UR7, 0x400 ;  /* 0x0000040000077882 */ /* 0x000fe20000000000 */
[----:B------:R-:W-:Y:S01]  /*15e0*/  SHF.L.U32 R3, R5, 0x1f, RZ ;  /* 0x0000001f05037819 */ /* 0x000fe200000006ff */
[----:B0-----:R-:W-:-:S04]  /*15f0*/  ULEA UR13, UR8, UR7, 0x18 ;  /* 0x00000007080d7291 */ /* 0x001fc8000f8ec03f */
[----:B------:R-:W-:-:S09]  /*1600*/  ULEA UR7, UR5, UR13, 0x3 ;  /* 0x0000000d05077291 */ /* 0x000fd2000f8e183f */
[----:B------:R0:W1:Y:S01]  /*1610*/  SYNCS.PHASECHK.TRANS64.TRYWAIT P1, [UR7], R3 ;  /* 0x00000003ff0075a7 */ /* 0x0000620008020147 */
[----:B------:R-:W-:Y:S05]  /*1620*/  @!P0 BRA `(.L_x_21) ;  /* 0x0000000000048947 */ /* 0x000fea0003800000 */
[----:B------:R-:W-:Y:S01]  /*1630*/  BPT.TRAP 0x1 ;  /* 0x000000040000795c */ /* 0x000fe20000300000 */
.L_x_21:
[----:B-1----:R-:W-:Y:S05]  /*1640*/  @P1 BRA `(.L_x_22) ;  /* 0x0000000000081947 */ /* 0x002fea0003800000 */
[----:B------:R-:W1:Y:S02]  /*1650*/  SYNCS.PHASECHK.TRANS64.TRYWAIT P1, [UR7], R3 ;  /* 0x00000003ff0075a7 */ /* 0x000e640008020147 */
[----:B-1----:R-:W-:Y:S05]  /*1660*/  @!P1 BRA `(.L_x_23) ;  /* 0x000000ac00789947 */ /* 0x002fea0003800000 */
.L_x_22:
[----:B------:R-:W-:Y:S01]  /*1670*/  ULEA UR7, UR5, UR41, 0xa ;  /* 0x0000002905077291 */ /* 0x000fe2000f8e503f */
[----:B------:R-:W-:Y:S01]  /*1680*/  WARPGROUP.ARRIVE ;  /* 0x00000000000079c5 */ /* 0x000fe20000000000 */
[----:B------:R-:W-:Y:S01]  /*1690*/  ULEA UR12, UR5, UR4, 0x9 ;  /* 0x00000004050c7291 */ /* 0x000fe2000f8e483f */
[----:B------:R-:W-:Y:S01]  /*16a0*/  UMOV UR9, 0x40000040 ;  /* 0x4000004000097882 */ /* 0x000fe20000000000 */
[----:B------:R-:W-:-:S03]  /*16b0*/  UMOV UR11, 0x80000020 ;  /* 0x80000020000b7882 */ /* 0x000fc60000000000 */
[----:B------:R-:W-:Y:S02]  /*16c0*/  UMOV UR8, UR7 ;  /* 0x0000000700087c82 */ /* 0x000fe40008000000 */
[----:B------:R-:W-:Y:S02]  /*16d0*/  UMOV UR10, UR12 ;  /* 0x0000000c000a7c82 */ /* 0x000fe40008000000 */
[----:B------:R-:W-:Y:S01]  /*16e0*/  HGMMA.64x128x16.F32.BF16 R88, gdesc[UR8].tnspA, R88, gsb0 ;  /* 0x21e00000085879f0 */ /* 0x000fe20008001858 */
[----:B------:R-:W-:Y:S01]  /*16f0*/  UIADD3 UR8, UR7, 0x200, URZ ;  /* 0x0000020007087890 */ /* 0x000fe2000fffe03f */
[----:B------:R-:W-:Y:S01]  /*1700*/  UMOV UR9, 0x40000040 ;  /* 0x4000004000097882 */ /* 0x000fe20000000000 */
[----:B------:R-:W-:Y:S02]  /*1710*/  WARPGROUP.DEPBAR.LE gsb0, 0x0 ;  /* 0x00008000000079c5 */ /* 0x000fe40000010000 */
[----:B------:R-:W-:-:S07]  /*1720*/  WARPGROUP.ARRIVE ;  /* 0x00000000000079c5 */ /* 0x000fce0000000000 */
[----:B------:R-:W-:Y:S01]  /*1730*/  HGMMA.64x128x16.F32.BF16 R24, gdesc[UR8].tnspA, R24, gsb0 ;  /* 0x21e00000081879f0 */ /* 0x000fe20008001818 */
        /* <DEDUP_REMOVED lines=14> */
[----:B------:R-:W-:Y:S01]  /*1820*/  BPT.TRAP 0x1 ;  /* 0x000000040000795c */ /* 0x000fe20000300000 */
.L_x_24:
[----:B------:R-:W-:Y:S01]  /*1830*/  ULEA UR7, UR6, UR13, 0x3 ;  /* 0x0000000d06077291 */ /* 0x000fe2000f8e183f */
[----:B------:R-:W-:-:S03]  /*1840*/  ISETP.GT.U32.AND P1, PT, R19, 0x1, PT ;  /* 0x000000011300780c */ /* 0x000fc60003f24070 */
[----:B------:R-:W-:-:S04]  /*1850*/  UIADD3 UR7, UR7, 0x48, URZ ;  /* 0x0000004807077890 */ /* 0x000fc8000fffe03f */
[----:B------:R-:W-:-:S09]  /*1860*/  UPRMT UR7, URZ, 0x654, UR7 ;  /* 0x000006543f077896 */ /* 0x000fd20008000007 */
[----:B------:R-:W-:Y:S01]  /*1870*/  SYNCS.ARRIVE.TRANS64.RED.A1T0 RZ, [UR7], RZ ;  /* 0x000000ffffff79a7 */ /* 0x000fe20008100407 */
[----:B------:R-:W-:Y:S05]  /*1880*/  @P1 BRA `(.L_x_25) ;  /* 0x0000000000041947 */ /* 0x000fea0003800000 */
[----:B------:R-:W-:Y:S01]  /*1890*/  BPT.TRAP 0x1 ;  /* 0x000000040000795c */ /* 0x000fe20000300000 */
.L_x_25:
[----:B------:R-:W-:Y:S01]  /*18a0*/  UIADD3 UR5, UR5, 0x1, URZ ;  /* 0x0000000105057890 */ /* 0x000fe2000fffe03f */
[C---:B------:R-:W-:Y:S01]  /*18b0*/  ISETP.GT.AND P1, PT, R0.reuse, 0x1, PT ;  /* 0x000000010000780c */ /* 0x040fe20003f24270 */
[----:B------:R-:W-:Y:S01]  /*18c0*/  UIADD3 UR6, UR6, 0x1, URZ ;  /* 0x0000000106067890 */ /* 0x000fe2000fffe03f */
[----:B------:R-:W-:Y:S01]  /*18d0*/  VIADD R0, R0, 0xffffffff ;  /* 0xffffffff00007836 */ /* 0x000fe20000000000 */
[----:B------:R-:W-:Y:S02]  /*18e0*/  UISETP.NE.AND UP0, UPT, UR5, 0x9, UPT ;  /* 0x000000090500788c */ /* 0x000fe4000bf05270 */
[----:B------:R-:W-:Y:S02]  /*18f0*/  UISETP.NE.AND UP1, UPT, UR6, 0x9, UPT ;  /* 0x000000090600788c */ /* 0x000fe4000bf25270 */
[----:B------:R-:W-:Y:S02]  /*1900*/  USEL UR7, URZ, 0x1, UP0 ;  /* 0x000000013f077887 */ /* 0x000fe40008000000 */
[----:B------:R-:W-:-:S02]  /*1910*/  USEL UR5, UR5, URZ, UP0 ;  /* 0x0000003f05057287 */ /* 0x000fc40008000000 */
[----:B------:R-:W-:Y:S02]  /*1920*/  USEL UR6, UR6, URZ, UP1 ;  /* 0x0000003f06067287 */ /* 0x000fe40008800000 */
[----:B------:R-:W-:Y:S01]  /*1930*/  LOP3.LUT R5, R5, UR7, RZ, 0x3c, !PT ;  /* 0x0000000705057c12 */ /* 0x000fe2000f8e3cff */
[----:B------:R-:W-:Y:S09]  /*1940*/  @P1 BRA `(.L_x_26) ;  /* 0xfffffffc00141947 */ /* 0x000ff2000383ffff */
.L_x_19:
[----:B------:R-:W2:Y:S02]  /*1950*/  LDC R0, c[0x0][0x28c] ;  /* 0x0000a300ff007b82 */ /* 0x000ea40000000800 */
[----:B--2---:R-:W-:-:S13]  /*1960*/  ISETP.GE.AND P1, PT, R0, 0x1, PT ;  /* 0x000000010000780c */ /* 0x004fda0003f26270 */
[----:B------:R-:W-:Y:S05]  /*1970*/  @!P1 BRA `(.L_x_27) ;  /* 0x0000000000489947 */ /* 0x000fea0003800000 */
[----:B------:R-:W-:Y:S05]  /*1980*/  @!P0 BRA `(.L_x_28) ;  /* 0x0000000000048947 */ /* 0x000fea0003800000 */
[----:B------:R-:W-:Y:S01]  /*1990*/  BPT.TRAP 0x1 ;  /* 0x000000040000795c */ /* 0x000fe20000300000 */
.L_x_28:
[----:B------:R-:W2:Y:S01]  /*19a0*/  S2UR UR7, SR_CgaCtaId ;  /* 0x00000000000779c3 */ /* 0x000ea20000008800 */
[----:B------:R-:W-:Y:S01]  /*19b0*/  UISETP.LT.AND UP0, UPT, UR40, 0x1, UPT ;  /* 0x000000012800788c */ /* 0x000fe2000bf01270 */
[----:B------:R-:W-:-:S03]  /*19c0*/  ISETP.GT.U32.AND P0, PT, R19, 0x1, PT ;  /* 0x000000011300780c */ /* 0x000fc60003f04070 */
[----:B------:R-:W-:-:S04]  /*19d0*/  USEL UR6, UR40, 0x1, UP0 ;  /* 0x0000000128067887 */ /* 0x000fc80008000000 */
[----:B------:R-:W-:-:S04]  /*19e0*/  UIADD3 UR6, UR39, UR40, -UR6 ;  /* 0x0000002827067290 */ /* 0x000fc8000fffe806 */
[----:B------:R-:W-:-:S04]  /*19f0*/  UIMAD.WIDE.U32 UR4, UR6, 0x38e38e39, URZ ;  /* 0x38e38e39060478a5 */ /* 0x000fc8000f8e003f */
[----:B------:R-:W-:-:S03]  /*1a00*/  USHF.R.U32.HI UR4, URZ, 0x1, UR5 ;  /* 0x000000013f047899 */ /* 0x000fc60008011605 */
[----:B------:R-:W-:Y:S01]  /*1a10*/  UMOV UR5, 0x400 ;  /* 0x0000040000057882 */ /* 0x000fe20000000000 */
[----:B------:R-:W-:Y:S02]  /*1a20*/  UIMAD UR6, UR4, -0x9, UR6 ;  /* 0xfffffff7040678a4 */ /* 0x000fe4000f8e0206 */
[----:B--2---:R-:W-:-:S04]  /*1a30*/  ULEA UR5, UR7, UR5, 0x18 ;  /* 0x0000000507057291 */ /* 0x004fc8000f8ec03f */
[----:B------:R-:W-:-:S04]  /*1a40*/  ULEA UR6, UR6, UR5, 0x3 ;  /* 0x0000000506067291 */ /* 0x000fc8000f8e183f */
[----:B------:R-:W-:-:S04]  /*1a50*/  UIADD3 UR6, UR6, 0x48, URZ ;  /* 0x0000004806067890 */ /* 0x000fc8000fffe03f */
[----:B------:R-:W-:-:S09]  /*1a60*/  UPRMT UR6, URZ, 0x654, UR6 ;  /* 0x000006543f067896 */ /* 0x000fd20008000006 */
[----:B------:R-:W-:Y:S01]  /*1a70*/  SYNCS.ARRIVE.TRANS64.RED.A1T0 RZ, [UR6], RZ ;  /* 0x000000ffffff79a7 */ /* 0x000fe20008100406 */
[----:B------:R-:W-:Y:S05]  /*1a80*/  @P0 BRA `(.L_x_27) ;  /* 0x0000000000040947 */ /* 0x000fea0003800000 */
[----:B------:R-:W-:Y:S01]  /*1a90*/  BPT.TRAP 0x1 ;  /* 0x000000040000795c */ /* 0x000fe20000300000 */
.L_x_27:
[----:B------:R-:W2:Y:S01]  /*1aa0*/  LDC R6, c[0x0][0x288] ;  /* 0x0000a200ff067b82 */ /* 0x000ea20000000800 */
[----:B01----:R-:W-:Y:S01]  /*1ab0*/  LOP3.LUT R4, R18, 0x60, RZ, 0xc0, !PT ;  /* 0x0000006012047812 */ /* 0x003fe200078ec0ff */
[----:B------:R-:W-:Y:S01]  /*1ac0*/  IMAD.SHL.U32 R13, R153, 0x80, RZ ;  /* 0x00000080990d7824 */ /* 0x000fe200078e00ff */
[----:B------:R-:W-:Y:S01]  /*1ad0*/  UIADD3 UR39, UR40, UR39, URZ ;  /* 0x0000002728277290 */ /* 0x000fe2000fffe03f */
[----:B------:R-:W-:Y:S01]  /*1ae0*/  SHF.R.U32.HI R3, RZ, 0x2, R18 ;  /* 0x00000002ff037819 */ /* 0x000fe20000011612 */
[----:B------:R-:W-:Y:S01]  /*1af0*/  IMAD.SHL.U32 R15, R152, 0x100, RZ ;  /* 0x00000100980f7824 */ /* 0x000fe200078e00ff */
[----:B------:R-:W-:Y:S01]  /*1b00*/  SHF.R.U32.HI R10, RZ, 0x1, R4 ;  /* 0x00000001ff0a7819 */ /* 0x000fe20000011604 */
[----:B------:R-:W-:Y:S01]  /*1b10*/  UISETP.GT.U32.AND UP0, UPT, UR39, 0x8, UPT ;  /* 0x000000082700788c */ /* 0x000fe2000bf04070 */
[----:B------:R-:W-:Y:S01]  /*1b20*/  LOP3.LUT R4, R18, 0x3, RZ, 0xc0, !PT ;  /* 0x0000000312047812 */ /* 0x000fe200078ec0ff */
[----:B------:R-:W-:Y:S01]  /*1b30*/  ULDC UR7, c[0x0][0x284] ;  /* 0x0000a10000077ab9 */ /* 0x000fe20000000800 */
[----:B------:R-:W-:Y:S01]  /*1b40*/  LOP3.LUT R0, R22, 0x1, RZ, 0xc0, !PT ;  /* 0x0000000116007812 */ /* 0x000fe200078ec0ff */
[----:B------:R-:W-:Y:S01]  /*1b50*/  UISETP.LT.U32.AND UP0, UPT, UR40, 0x9, UP0 ;  /* 0x000000092800788c */ /* 0x000fe20008701070 */
[----:B------:R-:W-:Y:S01]  /*1b60*/  LOP3.LUT R3, R3, 0x7, RZ, 0xc0, !PT ;  /* 0x0000000703037812 */ /* 0x000fe200078ec0ff */
[----:B------:R-:W-:Y:S01]  /*1b70*/  UISETP.GE.U32.AND UP1, UPT, UR40, 0x9, UPT ;  /* 0x000000092800788c */ /* 0x000fe2000bf26070 */
[----:B------:R-:W-:Y:S01]  /*1b80*/  SHF.R.S32.HI R21, RZ, 0x1f, R23 ;  /* 0x0000001fff157819 */ /* 0x000fe20000011417 */
[----:B------:R-:W-:Y:S01]  /*1b90*/  IMAD.SHL.U32 R8, R0, 0x40, RZ ;  /* 0x0000004000087824 */ /* 0x000fe200078e00ff */
[----:B------:R-:W-:Y:S01]  /*1ba0*/  IADD3 R5, RZ, -R10, -R3 ;  /* 0x8000000aff057210 */ /* 0x000fe20007ffe803 */
[----:B------:R-:W-:Y:S01]  /*1bb0*/  ULDC.64 UR8, c[0x0][0x5d0] ;  /* 0x0001740000087ab9 */ /* 0x000fe20000000a00 */
[----:B------:R-:W-:-:S02]  /*1bc0*/  UIMAD.WIDE.U32 UR4, UR39, 0x38e38e39, URZ ;  /* 0x38e38e39270478a5 */ /* 0x000fc4000f8e003f */
[----:B------:R-:W-:Y:S01]  /*1bd0*/  USEL UR6, URZ, 0x1, !UP0 ;  /* 0x000000013f067887 */ /* 0x000fe2000c000000 */
[----:B------:R-:W-:Y:S01]  /*1be0*/  LOP3.LUT R3, R8, 0x40, R3, 0xe2, !PT ;  /* 0x0000004008037812 */ /* 0x000fe200078ee203 */
[----:B------:R-:W-:Y:S01]  /*1bf0*/  IMAD.WIDE R8, R152, 0x100, RZ ;  /* 0x0000010098087825 */ /* 0x000fe200078e02ff */
[----:B------:R-:W-:Y:S01]  /*1c00*/  USHF.R.U32.HI UR4, URZ, 0x1, UR5 ;  /* 0x000000013f047899 */ /* 0x000fe20008011605 */
[----:B--2---:R-:W-:Y:S01]  /*1c10*/  ISETP.GE.AND P0, PT, R13, R6, PT ;  /* 0x000000060d00720c */ /* 0x004fe20003f06270 */
[----:B------:R-:W-:Y:S01]  /*1c20*/  ULOP3.LUT UR38, UR38, UR6, URZ, 0x3c, !UPT ;  /* 0x0000000626267292 */ /* 0x000fe2000f8e3c3f */
[----:B------:R-:W-:Y:S01]  /*1c30*/  IMAD R12, R4, -0x2, R6 ;  /* 0xfffffffe040c7824 */ /* 0x000fe200078e0206 */
[----:B------:R-:W-:Y:S01]  /*1c40*/  LOP3.LUT R153, R8, R3, R10, 0xfe, !PT ;  /* 0x0000000308997212 */ /* 0x000fe200078efe0a */
[----:B------:R-:W-:Y:S01]  /*1c50*/  IMAD.SHL.U32 R6, R18, 0x2, RZ ;  /* 0x0000000212067824 */ /* 0x000fe200078e00ff */
[----:B------:R-:W-:Y:S01]  /*1c60*/  ISETP.GE.OR P0, PT, R15, UR7, P0 ;  /* 0x000000070f007c0c */ /* 0x000fe20008706670 */
[----:B------:R-:W-:Y:S01]  /*1c70*/  IMAD R4, R21, UR8, RZ ;  /* 0x0000000815047c24 */ /* 0x000fe2000f8e02ff */
[----:B------:R-:W-:Y:S01]  /*1c80*/  UIMAD UR39, UR4, -0x9, UR39 ;  /* 0xfffffff7042778a4 */ /* 0x000fe2000f8e0227 */
[----:B------:R-:W-:Y:S01]  /*1c90*/  IMAD R0, R0, -0x40, R5 ;  /* 0xffffffc000007824 */ /* 0x000fe200078e0205 */
[----:B------:R-:W-:Y:S01]  /*1ca0*/  LOP3.LUT R6, R13, 0x6, R6, 0xf8, !PT ;  /* 0x000000060d067812 */ /* 0x000fe200078ef806 */
[----:B------:R-:W-:Y:S01]  /*1cb0*/  IMAD R11, R23, UR9, R4 ;  /* 0x00000009170b7c24 */ /* 0x000fe2000f8e0204 */
[----:B------:R-:W-:Y:S01]  /*1cc0*/  @UP1 ULOP3.LUT UR38, UR38, 0x1, UR4, 0x78, !UPT ;  /* 0x0000000126261892 */ /* 0x000fe2000f8e7804 */
[----:B------:R-:W-:Y:S01]  /*1cd0*/  IMAD.MOV.U32 R152, RZ, RZ, -0x1 ;  /* 0xffffffffff987424 */ /* 0x000fe200078e00ff */
[----:B------:R-:W-:-:S02]  /*1ce0*/  SHF.R.S32.HI R7, RZ, 0x1f, R6 ;  /* 0x0000001fff077819 */ /* 0x000fc40000011406 */
[----:B------:R-:W-:Y:S01]  /*1cf0*/  IADD3 R3, -R15, UR7, R0 ;  /* 0x000000070f037c10 */ /* 0x000fe2000fffe100 */
[----:B------:R-:W-:Y:S02]  /*1d00*/  IMAD.IADD R0, R12, 0x1, -R13 ;  /* 0x000000010c007824 */ /* 0x000fe400078e0a0d */
[----:B------:R-:W-:-:S04]  /*1d10*/  IMAD.WIDE.U32 R4, R23, UR8, R6 ;  /* 0x0000000817047c25 */ /* 0x000fc8000f8e0006 */
[----:B------:R-:W-:Y:S02]  /*1d20*/  IMAD.IADD R11, R5, 0x1, R11 ;  /* 0x00000001050b7824 */ /* 0x000fe400078e020b */
[----:B------:R-:W-:Y:S01]  /*1d30*/  IMAD.MOV.U32 R10, RZ, RZ, R4 ;  /* 0x000000ffff0a7224 */ /* 0x000fe200078e0004 */
[----:B------:R-:W-:Y:S06]  /*1d40*/  @P0 BRA `(.L_x_29) ;  /* 0x00000084006c0947 */ /* 0x000fec0003800000 */
[----:B------:R-:W0:Y:S01]  /*1d50*/  LDC.64 R4, c[0x0][0x5c8] ;  /* 0x00017200ff047b82 */ /* 0x000e220000000a00 */
[----:B-----5:R-:W-:Y:S01]  /*1d60*/  FSETP.NEU.AND P0, PT, R155, RZ, PT ;  /* 0x000000ff9b00720b */ /* 0x020fe20003f0d000 */
[----:B------:R-:W-:Y:S01]  /*1d70*/  BSSY B0, `(.L_x_29) ;  /* 0x0000858000007945 */ /* 0x000fe20003800000 */
[----:B------:R-:W-:-:S04]  /*1d80*/  ISETP.GT.AND P3, PT, R3, RZ, PT ;  /* 0x000000ff0300720c */ /* 0x000fc80003f64270 */
[----:B------:R-:W-:Y:S01]  /*1d90*/  ISETP.GT.AND P1, PT, R0, RZ, P3 ;  /* 0x000000ff0000720c */ /* 0x000fe20001f24270 */
[-C--:B0-----:R-:W-:Y:S02]  /*1da0*/  IMAD R12, R9, R4.reuse, RZ ;  /* 0x00000004090c7224 */ /* 0x081fe400078e02ff */
[----:B------:R-:W-:-:S04]  /*1db0*/  IMAD.WIDE.U32 R166, R153, R4, R10 ;  /* 0x0000000499a67225 */ /* 0x000fc800078e000a */
[----:B------:R-:W-:-:S04]  /*1dc0*/  IMAD R11, R153, R5, R12 ;  /* 0x00000005990b7224 */ /* 0x000fc800078e020c */
[----:B------:R-:W-:Y:S01]  /*1dd0*/  IMAD.IADD R169, R167, 0x1, R11 ;  /* 0x00000001a7a97824 */ /* 0x000fe200078e020b */
[----:B------:R-:W-:Y:S06]  /*1de0*/  @!P0 BRA `(.L_x_30) ;  /* 0x00000060000c8947 */ /* 0x000fec0003800000 */
[----:B------:R-:W0:Y:S01]  /*1df0*/  LDC.64 R12, c[0x0][0x5b8] ;  /* 0x00016e00ff0c7b82 */ /* 0x000e220000000a00 */
[----:B------:R-:W-:-:S07]  /*1e00*/  ULDC.64 UR4, c[0x0][0x5c0] ;  /* 0x0001700000047ab9 */ /* 0x000fce0000000a00 */
[----:B------:R-:W1:Y:S08]  /*1e10*/  LDC.64 R14, c[0x0][0x5b0] ;  /* 0x00016c00ff0e7b82 */ /* 0x000e700000000a00 */
[----:B------:R-:W2:Y:S01]  /*1e20*/  LDC.64 R10, c[0x0][0x5a8] ;  /* 0x00016a00ff0a7b82 */ /* 0x000ea20000000a00 */
[----:B0-----:R-:W-:-:S04]  /*1e30*/  IMAD R20, R21, R12, RZ ;  /* 0x0000000c15147224 */ /* 0x001fc800078e02ff */
[C---:B------:R-:W-:Y:S02]  /*1e40*/  IMAD R13, R23.reuse, R13, R20 ;  /* 0x0000000d170d7224 */ /* 0x040fe400078e0214 */
[----:B------:R-:W-:-:S04]  /*1e50*/  IMAD.WIDE.U32 R20, R23, R12, R6 ;  /* 0x0000000c17147225 */ /* 0x000fc800078e0006 */
[----:B-1----:R-:W-:Y:S01]  /*1e60*/  IMAD R156, R9, R14, RZ ;  /* 0x0000000e099c7224 */ /* 0x002fe200078e02ff */
[----:B------:R-:W-:-:S03]  /*1e70*/  IADD3 R157, R21, R13, RZ ;  /* 0x0000000d159d7210 */ /* 0x000fc60007ffe0ff */
[----:B------:R-:W-:Y:S02]  /*1e80*/  IMAD R167, R153, R15, R156 ;  /* 0x0000000f99a77224 */ /* 0x000fe400078e029c */
[----:B------:R-:W-:-:S04]  /*1e90*/  IMAD.MOV.U32 R156, RZ, RZ, R20 ;  /* 0x000000ffff9c7224 */ /* 0x000fc800078e0014 */
[----:B------:R-:W-:-:S04]  /*1ea0*/  IMAD.WIDE.U32 R158, R153, R14, R156 ;  /* 0x0000000e999e7225 */ /* 0x000fc800078e009c */
[----:B------:R-:W-:Y:S01]  /*1eb0*/  IMAD.IADD R159, R159, 0x1, R167 ;  /* 0x000000019f9f7824 */ /* 0x000fe200078e02a7 */
[----:B--2---:R-:W-:-:S04]  /*1ec0*/  LEA R160, P0, R158, R10, 0x1 ;  /* 0x0000000a9ea07211 */ /* 0x004fc800078008ff */
[----:B------:R-:W-:-:S05]  /*1ed0*/  LEA.HI.X R161, R158, R11, R159, 0x1, P0 ;  /* 0x0000000b9ea17211 */ /* 0x000fca00000f0c9f */
[----:B------:R-:W2:Y:S01]  /*1ee0*/  @P1 LDG.E.LTC128B.U16 R165, desc[UR36][R160.64] ;  /* 0x00000024a0a51981 */ /* 0x000ea2000c1e1520 */
[----:B------:R-:W-:Y:S01]  /*1ef0*/  IMAD.WIDE.U32 R162, R153, R14, R6 ;  /* 0x0000000e99a27225 */ /* 0x000fe200078e0006 */
[----:B------:R-:W-:Y:S01]  /*1f00*/  ISETP.GT.AND P2, PT, R0, 0x1, P3 ;  /* 0x000000010000780c */ /* 0x000fe20001f44270 */
[----:B------:R-:W-:Y:S02]  /*1f10*/  BSSY B1, `(.L_x_31) ;  /* 0x0000012000017945 */ /* 0x000fe40003800000 */
[----:B------:R-:W-:Y:S02]  /*1f20*/  IMAD.IADD R163, R167, 0x1, R163 ;  /* 0x00000001a7a37824 */ /* 0x000fe400078e02a3 */
[----:B------:R-:W-:-:S04]  /*1f30*/  IMAD.WIDE.U32 R162, R23, R12, R162 ;  /* 0x0000000c17a27225 */ /* 0x000fc800078e00a2 */
[----:B--2---:R-:W-:-:S04]  /*1f40*/  IMAD.U32 R158, R165, 0x10000, RZ ;  /* 0x00010000a59e7824 */ /* 0x004fc800078e00ff */
[----:B------:R-:W-:Y:S01]  /*1f50*/  FMUL R159, R158, R155 ;  /* 0x0000009b9e9f7220 */ /* 0x000fe20000400000 */
[----:B------:R-:W-:-:S03]  /*1f60*/  LEA R158, P0, R166, UR4, 0x1 ;  /* 0x00000004a69e7c11 */ /* 0x000fc6000f8008ff */
[----:B------:R-:W-:Y:S01]  /*1f70*/  FFMA R159, R88, R154, R159 ;  /* 0x0000009a589f7223 */ /* 0x000fe2000000009f */
[----:B------:R-:W-:-:S04]  /*1f80*/  IMAD.IADD R88, R13, 0x1, R163 ;  /* 0x000000010d587824 */ /* 0x000fc800078e02a3 */
[----:B------:R-:W-:Y:S02]  /*1f90*/  F2FP.BF16.F32.PACK_AB R161, RZ, R159 ;  /* 0x0000009fffa1723e */ /* 0x000fe400000010ff */
[----:B------:R-:W-:Y:S02]  /*1fa0*/  LEA.HI.X R159, R166, UR5, R169, 0x1, P0 ;  /* 0x00000005a69f7c11 */ /* 0x000fe400080f0ca9 */
[----:B------:R-:W-:Y:S02]  /*1fb0*/  PRMT R163, R161, 0x7610, R163 ;  /* 0x00007610a1a37816 */ /* 0x000fe400000000a3 */
[----:B------:R-:W-:-:S03]  /*1fc0*/  LEA R160, P0, R162, R10, 0x1 ;  /* 0x0000000aa2a07211 */ /* 0x000fc600078008ff */
[----:B------:R0:W-:Y:S01]  /*1fd0*/  @P1 STG.E.U16 desc[UR36][R158.64], R163 ;  /* 0x000000a39e001986 */ /* 0x0001e2000c101524 */
[----:B------:R-:W-:Y:S01]  /*1fe0*/  LEA.HI.X R161, R162, R11, R88, 0x1, P0 ;  /* 0x0000000ba2a17211 */ /* 0x000fe200000f0c58 */
[C---:B------:R-:W-:Y:S01]  /*1ff0*/  IMAD.SHL.U32 R162, R14.reuse, 0x8, RZ ;  /* 0x000000080ea27824 */ /* 0x040fe200078e00ff */
[----:B0-----:R-:W-:Y:S01]  /*2000*/  SHF.L.U64.HI R163, R14, 0x3, R15 ;  /* 0x000000030ea37819 */ /* 0x001fe2000001020f */
[----:B------:R-:W-:Y:S06]  /*2010*/  @!P2 BRA `(.L_x_32) ;  /* 0x000000000004a947 */ /* 0x000fec0003800000 */
[----:B------:R0:W5:Y:S02]  /*2020*/  LDG.E.LTC128B.U16 R165, desc[UR36][R160.64+0x2] ;  /* 0x00000224a0a57981 */ /* 0x000164000c1e1520 */
.L_x_32:
[----:B------:R-:W-:Y:S05]  /*2030*/  BSYNC B1 ;  /* 0x0000000000017941 */ /* 0x000fea0003800000 */
.L_x_31:
[----:B-----5:R-:W-:Y:S01]  /*2040*/  IMAD.U32 R88, R165, 0x10000, RZ ;  /* 0x00010000a5587824 */ /* 0x020fe200078e00ff */
[----:B------:R-:W-:Y:S01]  /*2050*/  ISETP.GT.AND P0, PT, R3, 0x8, PT ;  /* 0x000000080300780c */ /* 0x000fe20003f04270 */
[----:B------:R-:W-:Y:S01]  /*2060*/  IMAD.WIDE.U32 R170, R153, R14, R162 ;  /* 0x0000000e99aa7225 */ /* 0x000fe200078e00a2 */
[----:B------:R-:W-:-:S03]  /*2070*/  PRMT R172, R165, 0x7610, R172 ;  /* 0x00007610a5ac7816 */ /* 0x000fc600000000ac */
[----:B------:R-:W-:Y:S01]  /*2080*/  FMUL R88, R88, R155 ;  /* 0x0000009b58587220 */ /* 0x000fe20000400000 */
[----:B------:R-:W-:Y:S01]  /*2090*/  ISETP.GT.AND P1, PT, R0, RZ, P0 ;  /* 0x000000ff0000720c */ /* 0x000fe20000724270 */
[----:B------:R-:W-:Y:S01]  /*20a0*/  IMAD.IADD R169, R167, 0x1, R171 ;  /* 0x00000001a7a97824 */ /* 0x000fe200078e02ab */
[----:B------:R-:W-:Y:S01]  /*20b0*/  IADD3 R166, P4, R20, R170, RZ ;  /* 0x000000aa14a67210 */ /* 0x000fe20007f9e0ff */
[----:B------:R-:W-:-:S04]  /*20c0*/  FFMA R89, R89, R154, R88 ;  /* 0x0000009a59597223 */ /* 0x000fc80000000058 */
[----:B------:R-:W-:Y:S01]  /*20d0*/  IMAD.X R167, R169, 0x1, R157, P4 ;  /* 0x00000001a9a77824 */ /* 0x000fe200020e069d */
[----:B------:R-:W-:Y:S02]  /*20e0*/  F2FP.BF16.F32.PACK_AB R168, RZ, R89 ;  /* 0x00000059ffa8723e */ /* 0x000fe400000010ff */
[----:B------:R-:W-:Y:S02]  /*20f0*/  LEA R88, P4, R166, R10, 0x1 ;  /* 0x0000000aa6587211 */ /* 0x000fe400078808ff */
[----:B------:R-:W-:Y:S02]  /*2100*/  PRMT R171, R168, 0x7610, R171 ;  /* 0x00007610a8ab7816 */ /* 0x000fe400000000ab */
[----:B------:R-:W-:-:S03]  /*2110*/  LEA.HI.X R89, R166, R11, R167, 0x1, P4 ;  /* 0x0000000ba6597211 */ /* 0x000fc600020f0ca7 */
[----:B------:R1:W-:Y:S04]  /*2120*/  @P2 STG.E.U16 desc[UR36][R158.64+0x2], R171 ;  /* 0x000002ab9e002986 */ /* 0x0003e8000c101524 */
[----:B------:R2:W3:Y:S01]  /*2130*/  @P1 LDG.E.LTC128B.U16 R172, desc[UR36][R88.64] ;  /* 0x0000002458ac1981 */ /* 0x0004e2000c1e1520 */
[----:B------:R-:W-:Y:S01]  /*2140*/  IMAD.SHL.U32 R165, R4, 0x10, RZ ;  /* 0x0000001004a57824 */ /* 0x000fe200078e00ff */
[----:B------:R-:W-:Y:S01]  /*2150*/  IADD3 R170, P2, R6, R170, RZ ;  /* 0x000000aa06aa7210 */ /* 0x000fe20007f5e0ff */
[----:B------:R-:W-:Y:S03]  /*2160*/  BSSY B1, `(.L_x_33) ;  /* 0x0000011000017945 */ /* 0x000fe60003800000 */
[----:B------:R-:W-:-:S02]  /*2170*/  IADD3 R168, P4, R165, R158, RZ ;  /* 0x0000009ea5a87210 */ /* 0x000fc40007f9e0ff */
[----:B-1----:R-:W-:Y:S02]  /*2180*/  IADD3.X R171, R7, R169, RZ, P2, !PT ;  /* 0x000000a907ab7210 */ /* 0x002fe400017fe4ff */
[----:B------:R-:W-:Y:S01]  /*2190*/  ISETP.GT.AND P2, PT, R0, 0x1, P0 ;  /* 0x000000010000780c */ /* 0x000fe20000744270 */
[----:B------:R-:W-:-:S03]  /*21a0*/  IMAD.WIDE.U32 R170, R23, R12, R170 ;  /* 0x0000000c17aa7225 */ /* 0x000fc600078e00aa */
[----:B--2---:R-:W-:Y:S01]  /*21b0*/  LEA R88, P5, R170, R10, 0x1 ;  /* 0x0000000aaa587211 */ /* 0x004fe200078a08ff */
[----:B---3--:R-:W-:-:S04]  /*21c0*/  IMAD.U32 R166, R172, 0x10000, RZ ;  /* 0x00010000aca67824 */ /* 0x008fc800078e00ff */
[----:B------:R-:W-:Y:S01]  /*21d0*/  FMUL R167, R166, R155 ;  /* 0x0000009ba6a77220 */ /* 0x000fe20000400000 */
[----:B------:R-:W-:-:S03]  /*21e0*/  IMAD.IADD R166, R13, 0x1, R171 ;  /* 0x000000010da67824 */ /* 0x000fc600078e02ab */
[----:B------:R-:W-:Y:S01]  /*21f0*/  FFMA R90, R90, R154, R167 ;  /* 0x0000009a5a5a7223 */ /* 0x000fe200000000a7 */
[----:B------:R-:W-:Y:S02]  /*2200*/  SHF.L.U64.HI R167, R4, 0x4, R5 ;  /* 0x0000000404a77819 */ /* 0x000fe40000010205 */
[----:B------:R-:W-:Y:S02]  /*2210*/  LEA.HI.X R89, R170, R11, R166, 0x1, P5 ;  /* 0x0000000baa597211 */ /* 0x000fe400028f0ca6 */
[----:B------:R-:W-:Y:S01]  /*2220*/  F2FP.BF16.F32.PACK_AB R90, RZ, R90 ;  /* 0x0000005aff5a723e */ /* 0x000fe200000010ff */
[----:B------:R-:W-:-:S05]  /*2230*/  IMAD.X R169, R167, 0x1, R159, P4 ;  /* 0x00000001a7a97824 */ /* 0x000fca00020e069f */
[----:B------:R1:W-:Y:S01]  /*2240*/  @P1 STG.E.U16 desc[UR36][R168.64], R90 ;  /* 0x0000005aa8001986 */ /* 0x0003e2000c101524 */
[----:B------:R-:W-:Y:S05]  /*2250*/  @!P2 BRA `(.L_x_34) ;  /* 0x000000000004a947 */ /* 0x000fea0003800000 */
[----:B------:R2:W5:Y:S02]  /*2260*/  LDG.E.LTC128B.U16 R172, desc[UR36][R88.64+0x2] ;  /* 0x0000022458ac7981 */ /* 0x000564000c1e1520 */
.L_x_34:
[----:B------:R-:W-:Y:S05]  /*2270*/  BSYNC B1 ;  /* 0x0000000000017941 */ /* 0x000fea0003800000 */
.L_x_33:
[----:B-1---5:R-:W-:Y:S01]  /*2280*/  IMAD.U32 R90, R172, 0x10000, RZ ;  /* 0x00010000ac5a7824 */ /* 0x022fe200078e00ff */
[----:B------:R-:W-:Y:S01]  /*2290*/  ISETP.GT.AND P1, PT, R0, 0x8, P3 ;  /* 0x000000080000780c */ /* 0x000fe20001f24270 */
[----:B------:R-:W-:Y:S02]  /*22a0*/  BSSY B1, `(.L_x_35) ;  /* 0x000000a000017945 */ /* 0x000fe40003800000 */
[----:B------:R-:W-:-:S04]  /*22b0*/  FMUL R90, R90, R155 ;  /* 0x0000009b5a5a7220 */ /* 0x000fc80000400000 */
[----:B------:R-:W-:Y:S01]  /*22c0*/  FFMA R90, R91, R154, R90 ;  /* 0x0000009a5b5a7223 */ /* 0x000fe2000000005a */
[----:B------:R-:W-:-:S04]  /*22d0*/  @P2 IMAD.MOV.U32 R91, RZ, RZ, R169 ;  /* 0x000000ffff5b2224 */ /* 0x000fc800078e00a9 */
[----:B------:R-:W-:-:S04]  /*22e0*/  F2FP.BF16.F32.PACK_AB R90, RZ, R90 ;  /* 0x0000005aff5a723e */ /* 0x000fc800000010ff */
[----:B------:R-:W-:Y:S01]  /*22f0*/  PRMT R166, R90, 0x7610, R166 ;  /* 0x000076105aa67816 */ /* 0x000fe200000000a6 */
[----:B------:R-:W-:-:S05]  /*2300*/  @P2 IMAD.MOV.U32 R90, RZ, RZ, R168 ;  /* 0x000000ffff5a2224 */ /* 0x000fca00078e00a8 */
[----:B------:R1:W-:Y:S01]  /*2310*/  @P2 STG.E.U16 desc[UR36][R90.64+0x2], R166 ;  /* 0x000002a65a002986 */ /* 0x0003e2000c101524 */
[----:B------:R-:W-:Y:S05]  /*2320*/  @!P1 BRA `(.L_x_36) ;  /* 0x0000000000049947 */ /* 0x000fea0003800000 */
[----:B------:R3:W5:Y:S02]  /*2330*/  LDG.E.LTC128B.U16 R172, desc[UR36][R160.64+0x10] ;  /* 0x00001024a0ac7981 */ /* 0x000764000c1e1520 */
.L_x_36:
[----:B------:R-:W-:Y:S05]  /*2340*/  BSYNC B1 ;  /* 0x0000000000017941 */ /* 0x000fea0003800000 */
.L_x_35:
[----:B-1---5:R-:W-:Y:S01]  /*2350*/  IMAD.U32 R90, R172, 0x10000, RZ ;  /* 0x00010000ac5a7824 */ /* 0x022fe200078e00ff */
[----:B------:R-:W-:Y:S01]  /*2360*/  ISETP.GT.AND P2, PT, R0, 0x9, P3 ;  /* 0x000000090000780c */ /* 0x000fe20001f44270 */
[----:B------:R-:W-:Y:S02]  /*2370*/  BSSY B1, `(.L_x_37) ;  /* 0x000000a000017945 */ /* 0x000fe40003800000 */
[----:B------:R-:W-:Y:S01]  /*2380*/  FMUL R91, R90, R155 ;  /* 0x0000009b5a5b7220 */ /* 0x000fe20000400000 */
[----:B------:R-:W-:-:S03]  /*2390*/  @P1 IMAD.MOV.U32 R90, RZ, RZ, R158 ;  /* 0x000000ffff5a1224 */ /* 0x000fc600078e009e */
[----:B------:R-:W-:-:S05]  /*23a0*/  FFMA R91, R92, R154, R91 ;  /* 0x0000009a5c5b7223 */ /* 0x000fca000000005b */
[----:B------:R-:W-:-:S04]  /*23b0*/  F2FP.BF16.F32.PACK_AB R91, RZ, R91 ;  /* 0x0000005bff5b723e */ /* 0x000fc800000010ff */
[----:B------:R-:W-:Y:S01]  /*23c0*/  PRMT R92, R91, 0x7610, R92 ;  /* 0x000076105b5c7816 */ /* 0x000fe2000000005c */
[----:B------:R-:W-:-:S05]  /*23d0*/  @P1 IMAD.MOV.U32 R91, RZ, RZ, R159 ;  /* 0x000000ffff5b1224 */ /* 0x000fca00078e009f */
[----:B------:R1:W-:Y:S01]  /*23e0*/  @P1 STG.E.U16 desc[UR36][R90.64+0x10], R92 ;  /* 0x0000105c5a001986 */ /* 0x0003e2000c101524 */
[----:B------:R-:W-:Y:S05]  /*23f0*/  @!P2 BRA `(.L_x_38) ;  /* 0x000000000004a947 */ /* 0x000fea0003800000 */
[----:B------:R4:W5:Y:S02]  /*2400*/  LDG.E.LTC128B.U16 R172, desc[UR36][R160.64+0x12] ;  /* 0x00001224a0ac7981 */ /* 0x000964000c1e1520 */
.L_x_38:
[----:B------:R-:W-:Y:S05]  /*2410*/  BSYNC B1 ;  /* 0x0000000000017941 */ /* 0x000fea0003800000 */
.L_x_37:
[----:B-1---5:R-:W-:Y:S01]  /*2420*/  IMAD.U32 R90, R172, 0x10000, RZ ;  /* 0x00010000ac5a7824 */ /* 0x022fe200078e00ff */
[----:B------:R-:W-:Y:S01]  /*2430*/  ISETP.GT.AND P1, PT, R0, 0x8, P0 ;  /* 0x000000080000780c */ /* 0x000fe20000724270 */
[----:B------:R-:W-:Y:S01]  /*2440*/  @P2 IMAD.MOV.U32 R91, RZ, RZ, R159 ;  /* 0x000000ffff5b2224 */ /* 0x000fe200078e009f */
[----:B------:R-:W-:Y:S01]  /*2450*/  BSSY B1, `(.L_x_39) ;  /* 0x0000009000017945 */ /* 0x000fe20003800000 */
[----:B------:R-:W-:-:S04]  /*2460*/  FMUL R90, R90, R155 ;  /* 0x0000009b5a5a7220 */ /* 0x000fc80000400000 */
[----:B------:R-:W-:-:S05]  /*2470*/  FFMA R90, R93, R154, R90 ;  /* 0x0000009a5d5a7223 */ /* 0x000fca000000005a */
[----:B------:R-:W-:-:S04]  /*2480*/  F2FP.BF16.F32.PACK_AB R90, RZ, R90 ;  /* 0x0000005aff5a723e */ /* 0x000fc800000010ff */
[----:B------:R-:W-:Y:S02]  /*2490*/  PRMT R92, R90, 0x7610, R92 ;  /* 0x000076105a5c7816 */ /* 0x000fe4000000005c */
[----:B------:R-:W-:-:S05]  /*24a0*/  @P2 MOV R90, R158 ;  /* 0x0000009e005a2202 */ /* 0x000fca0000000f00 */
[----:B------:R1:W-:Y:S01]  /*24b0*/  @P2 STG.E.U16 desc[UR36][R90.64+0x12], R92 ;  /* 0x0000125c5a002986 */ /* 0x0003e2000c101524 */
[----:B------:R-:W-:Y:S05]  /*24c0*/  @!P1 BRA `(.L_x_40) ;  /* 0x0000000000049947 */ /* 0x000fea0003800000 */
[----:B------:R0:W5:Y:S02]  /*24d0*/  LDG.E.LTC128B.U16 R172, desc[UR36][R88.64+0x10] ;  /* 0x0000102458ac7981 */ /* 0x000164000c1e1520 */
.L_x_40:
[----:B------:R-:W-:Y:S05]  /*24e0*/  BSYNC B1 ;  /* 0x0000000000017941 */ /* 0x000fea0003800000 */
.L_x_39:
        /* <DEDUP_REMOVED lines=12> */
.L_x_42:
[----:B------:R-:W-:Y:S05]  /*25b0*/  BSYNC B1 ;  /* 0x0000000000017941 */ /* 0x000fea0003800000 */
.L_x_41:
[----:B-1---5:R-:W-:Y:S01]  /*25c0*/  IMAD.U32 R90, R172, 0x10000, RZ ;  /* 0x00010000ac5a7824 */ /* 0x022fe200078e00ff */
[----:B------:R-:W-:Y:S01]  /*25d0*/  ISETP.GT.AND P1, PT, R0, 0x10, P3 ;  /* 0x000000100000780c */ /* 0x000fe20001f24270 */
[----:B------:R-:W-:Y:S01]  /*25e0*/  @P2 IMAD.MOV.U32 R91, RZ, RZ, R169 ;  /* 0x000000ffff5b2224 */ /* 0x000fe200078e00a9 */
[----:B------:R-:W-:Y:S01]  /*25f0*/  BSSY B1, `(.L_x_43) ;  /* 0x0000009000017945 */ /* 0x000fe20003800000 */
[----:B------:R-:W-:-:S04]  /*2600*/  FMUL R90, R90, R155 ;  /* 0x0000009b5a5a7220 */ /* 0x000fc80000400000 */
[----:B------:R-:W-:-:S05]  /*2610*/  FFMA R90, R95, R154, R90 ;  /* 0x0000009a5f5a7223 */ /* 0x000fca000000005a */
[----:B------:R-:W-:-:S04]  /*2620*/  F2FP.BF16.F32.PACK_AB R90, RZ, R90 ;  /* 0x0000005aff5a723e */ /* 0x000fc800000010ff */
[----:B------:R-:W-:Y:S01]  /*2630*/  PRMT R92, R90, 0x7610, R92 ;  /* 0x000076105a5c7816 */ /* 0x000fe2000000005c */
[----:B------:R-:W-:-:S05]  /*2640*/  @P2 IMAD.MOV.U32 R90, RZ, RZ, R168 ;  /* 0x000000ffff5a2224 */ /* 0x000fca00078e00a8 */
[----:B------:R1:W-:Y:S01]  /*2650*/  @P2 STG.E.U16 desc[UR36][R90.64+0x12], R92 ;  /* 0x0000125c5a002986 */ /* 0x0003e2000c101524 */
[----:B------:R-:W-:Y:S05]  /*2660*/  @!P1 BRA `(.L_x_44) ;  /* 0x0000000000049947 */ /* 0x000fea0003800000 */
[----:B------:R0:W5:Y:S02]  /*2670*/  LDG.E.LTC128B.U16 R172, desc[UR36][R160.64+0x20] ;  /* 0x00002024a0ac7981 */ /* 0x000164000c1e1520 */
.L_x_44:
[----:B------:R-:W-:Y:S05]  /*2680*/  BSYNC B1 ;  /* 0x0000000000017941 */ /* 0x000fea0003800000 */
.L_x_43:
        /* <DEDUP_REMOVED lines=12> */
.L_x_46:
[----:B------:R-:W-:Y:S05]  /*2750*/  BSYNC B1 ;  /* 0x0000000000017941 */ /* 0x000fea0003800000 */
.L_x_45:
[----:B-1---5:R-:W-:Y:S01]  /*2760*/  SHF.L.U32 R90, R172, 0x10, RZ ;  /* 0x00000010ac5a7819 */ /* 0x022fe200000006ff */
[----:B------:R-:W-:Y:S01]  /*2770*/  @P2 IMAD.MOV.U32 R91, RZ, RZ, R159 ;  /* 0x000000ffff5b2224 */ /* 0x000fe200078e009f */
[----:B------:R-:W-:Y:S01]  /*2780*/  ISETP.GT.AND P1, PT, R0, 0x10, P0 ;  /* 0x000000100000780c */ /* 0x000fe20000724270 */
[----:B------:R-:W-:Y:S02]  /*2790*/  BSSY B1, `(.L_x_47) ;  /* 0x0000009000017945 */ /* 0x000fe40003800000 */
        /* <DEDUP_REMOVED lines=8> */
.L_x_48:
[----:B------:R-:W-:Y:S05]  /*2820*/  BSYNC B1 ;  /* 0x0000000000017941 */ /* 0x000fea0003800000 */
.L_x_47:
        /* <DEDUP_REMOVED lines=12> */
.L_x_50:
[----:B------:R-:W-:Y:S05]  /*28f0*/  BSYNC B1 ;  /* 0x0000000000017941 */ /* 0x000fea0003800000 */
.L_x_49:
        /* <DEDUP_REMOVED lines=12> */
.L_x_52:
[----:B------:R-:W-:Y:S05]  /*29c0*/  BSYNC B1 ;  /* 0x0000000000017941 */ /* 0x000fea0003800000 */
.L_x_51:
[----:B-1---5:R-:W-:Y:S01]  /*29d0*/  IMAD.U32 R90, R172, 0x10000, RZ ;  /* 0x00010000ac5a7824 */ /* 0x022fe200078e00ff */
[----:B------:R-:W-:Y:S01]  /*29e0*/  ISETP.GT.AND P2, PT, R0, 0x19, P3 ;  /* 0x000000190000780c */ /* 0x000fe20001f44270 */
[----:B------:R-:W-:Y:S02]  /*29f0*/  BSSY B1, `(.L_x_53) ;  /* 0x000000a000017945 */ /* 0x000fe40003800000 */
[----:B------:R-:W-:Y:S01]  /*2a00*/  FMUL R91, R90, R155 ;  /* 0x0000009b5a5b7220 */ /* 0x000fe20000400000 */
[----:B------:R-:W-:-:S03]  /*2a10*/  @P1 IMAD.MOV.U32 R90, RZ, RZ, R158 ;  /* 0x000000ffff5a1224 */ /* 0x000fc600078e009e */
[----:B------:R-:W-:-:S05]  /*2a20*/  FFMA R91, R100, R154, R91 ;  /* 0x0000009a645b7223 */ /* 0x000fca000000005b */
[----:B------:R-:W-:-:S04]  /*2a30*/  F2FP.BF16.F32.PACK_AB R91, RZ, R91 ;  /* 0x0000005bff5b723e */ /* 0x000fc800000010ff */
[----:B------:R-:W-:Y:S02]  /*2a40*/  PRMT R92, R91, 0x7610, R92 ;  /* 0x000076105b5c7816 */ /* 0x000fe4000000005c */
[----:B------:R-:W-:-:S05]  /*2a50*/  @P1 MOV R91, R159 ;  /* 0x0000009f005b1202 */ /* 0x000fca0000000f00 */
[----:B------:R1:W-:Y:S01]  /*2a60*/  @P1 STG.E.U16 desc[UR36][R90.64+0x30], R92 ;  /* 0x0000305c5a001986 */ /* 0x0003e2000c101524 */
[----:B------:R-:W-:Y:S05]  /*2a70*/  @!P2 BRA `(.L_x_54) ;  /* 0x000000000004a947 */ /* 0x000fea0003800000 */
[----:B------:R0:W5:Y:S02]  /*2a80*/  LDG.E.LTC128B.U16 R172, desc[UR36][R160.64+0x32] ;  /* 0x00003224a0ac7981 */ /* 0x000164000c1e1520 */
.L_x_54:
[----:B------:R-:W-:Y:S05]  /*2a90*/  BSYNC B1 ;  /* 0x0000000000017941 */ /* 0x000fea0003800000 */
.L_x_53:
        /* <DEDUP_REMOVED lines=12> */
.L_x_56:
[----:B------:R-:W-:Y:S05]  /*2b60*/  BSYNC B1 ;  /* 0x0000000000017941 */ /* 0x000fea0003800000 */
.L_x_55:
        /* <DEDUP_REMOVED lines=12> */
.L_x_58:
[----:B------:R-:W-:Y:S05]  /*2c30*/  BSYNC B1 ;  /* 0x0000000000017941 */ /* 0x000fea0003800000 */
.L_x_57:
        /* <DEDUP_REMOVED lines=12> */
.L_x_60:
[----:B------:R-:W-:Y:S05]  /*2d00*/  BSYNC B1 ;  /* 0x0000000000017941 */ /* 0x000fea0003800000 */
.L_x_59:
[----:B-1---5:R-:W-:Y:S01]  /*2d10*/  IMAD.U32 R90, R172, 0x10000, RZ ;  /* 0x00010000ac5a7824 */ /* 0x022fe200078e00ff */
[----:B------:R-:W-:Y:S01]  /*2d20*/  ISETP.GT.AND P2, PT, R0, 0x21, P3 ;  /* 0x000000210000780c */ /* 0x000fe20001f44270 */
[----:B------:R-:W-:Y:S02]  /*2d30*/  BSSY B1, `(.L_x_61) ;  /* 0x000000a000017945 */ /* 0x000fe40003800000 */
[----:B------:R-:W-:Y:S01]  /*2d40*/  FMUL R91, R90, R155 ;  /* 0x0000009b5a5b7220 */ /* 0x000fe20000400000 */
[----:B------:R-:W-:-:S03]  /*2d50*/  @P1 MOV R90, R158 ;  /* 0x0000009e005a1202 */ /* 0x000fc60000000f00 */
[----:B------:R-:W-:-:S05]  /*2d60*/  FFMA R91, R104, R154, R91 ;  /* 0x0000009a685b7223 */ /* 0x000fca000000005b */
[----:B------:R-:W-:-:S04]  /*2d70*/  F2FP.BF16.F32.PACK_AB R91, RZ, R91 ;  /* 0x0000005bff5b723e */ /* 0x000fc800000010ff */
[----:B------:R-:W-:Y:S01]  /*2d80*/  PRMT R92, R91, 0x7610, R92 ;  /* 0x000076105b5c7816 */ /* 0x000fe2000000005c */
[----:B------:R-:W-:-:S05]  /*2d90*/  @P1 IMAD.MOV.U32 R91, RZ, RZ, R159 ;  /* 0x000000ffff5b1224 */ /* 0x000fca00078e009f */
[----:B------:R1:W-:Y:S01]  /*2da0*/  @P1 STG.E.U16 desc[UR36][R90.64+0x40], R92 ;  /* 0x0000405c5a001986 */ /* 0x0003e2000c101524 */
[----:B------:R-:W-:Y:S05]  /*2db0*/  @!P2 BRA `(.L_x_62) ;  /* 0x000000000004a947 */ /* 0x000fea0003800000 */
[----:B------:R0:W5:Y:S02]  /*2dc0*/  LDG.E.LTC128B.U16 R172, desc[UR36][R160.64+0x42] ;  /* 0x00004224a0ac7981 */ /* 0x000164000c1e1520 */
.L_x_62:
[----:B------:R-:W-:Y:S05]  /*2dd0*/  BSYNC B1 ;  /* 0x0000000000017941 */ /* 0x000fea0003800000 */
.L_x_61:
        /* <DEDUP_REMOVED lines=12> */
.L_x_64:
[----:B------:R-:W-:Y:S05]  /*2ea0*/  BSYNC B1 ;  /* 0x0000000000017941 */ /* 0x000fea0003800000 */
.L_x_63:
        /* <DEDUP_REMOVED lines=12> */
.L_x_66:
[----:B------:R-:W-:Y:S05]  /*2f70*/  BSYNC B1 ;  /* 0x0000000000017941 */ /* 0x000fea0003800000 */
.L_x_65:
        /* <DEDUP_REMOVED lines=12> */
.L_x_68:
[----:B------:R-:W-:Y:S05]  /*3040*/  BSYNC B1 ;  /* 0x0000000000017941 */ /* 0x000fea0003800000 */
.L_x_67:
[----:B-1---5:R-:W-:Y:S01]  /*3050*/  SHF.L.U32 R90, R172, 0x10, RZ ;  /* 0x00000010ac5a7819 */ /* 0x022fe200000006ff */
[----:B------:R-:W-:Y:S01]  /*3060*/  BSSY B1, `(.L_x_69) ;  /* 0x000000b000017945 */ /* 0x000fe20003800000 */
[----:B------:R-:W-:-:S03]  /*3070*/  ISETP.GT.AND P2, PT, R0, 0x29, P3 ;  /* 0x000000290000780c */ /* 0x000fc60001f44270 */
        /* <DEDUP_REMOVED lines=9> */
.L_x_70:
[----:B------:R-:W-:Y:S05]  /*3110*/  BSYNC B1 ;  /* 0x0000000000017941 */ /* 0x000fea0003800000 */
.L_x_69:
        /* <DEDUP_REMOVED lines=12> */
.L_x_72:
[----:B------:R-:W-:Y:S05]  /*31e0*/  BSYNC B1 ;  /* 0x0000000000017941 */ /* 0x000fea0003800000 */
.L_x_71:
        /* <DEDUP_REMOVED lines=12> */
.L_x_74:
[----:B------:R-:W-:Y:S05]  /*32b0*/  BSYNC B1 ;  /* 0x0000000000017941 */ /* 0x000fea0003800000 */
.L_x_73:
[----:B-1---5:R-:W-:Y:S01]  /*32c0*/  IMAD.U32 R90, R172, 0x10000, RZ ;  /* 0x00010000ac5a7824 */ /* 0x022fe200078e00ff */
[----:B------:R-:W-:Y:S01]  /*32d0*/  @P2 MOV R91, R169 ;  /* 0x000000a9005b2202 */ /* 0x000fe20000000f00 */
[----:B------:R-:W-:Y:S01]  /*32e0*/  BSSY B1, `(.L_x_75) ;  /* 0x000000a000017945 */ /* 0x000fe20003800000 */
[----:B------:R-:W-:Y:S01]  /*32f0*/  ISETP.GT.AND P1, PT, R0, 0x30, P3 ;  /* 0x000000300000780c */ /* 0x000fe20001f24270 */
        /* <DEDUP_REMOVED lines=8> */
.L_x_76:
[----:B------:R-:W-:Y:S05]  /*3380*/  BSYNC B1 ;  /* 0x0000000000017941 */ /* 0x000fea0003800000 */
.L_x_75:
        /* <DEDUP_REMOVED lines=12> */
.L_x_78:
[----:B------:R-:W-:Y:S05]  /*3450*/  BSYNC B1 ;  /* 0x0000000000017941 */ /* 0x000fea0003800000 */
.L_x_77:
        /* <DEDUP_REMOVED lines=12> */
.L_x_80:
[----:B------:R-:W-:Y:S05]  /*3520*/  BSYNC B1 ;  /* 0x0000000000017941 */ /* 0x000fea0003800000 */
.L_x_79:
        /* <DEDUP_REMOVED lines=12> */
.L_x_82:
[----:B------:R-:W-:Y:S05]  /*35f0*/  BSYNC B1 ;  /* 0x0000000000017941 */ /* 0x000fea0003800000 */
.L_x_81:
        /* <DEDUP_REMOVED lines=12> */
.L_x_84:
[----:B------:R-:W-:Y:S05]  /*36c0*/  BSYNC B1 ;  /* 0x0000000000017941 */ /* 0x000fea0003800000 */
.L_x_83:
        /* <DEDUP_REMOVED lines=12> */
.L_x_86:
[----:B------:R-:W-:Y:S05]  /*3790*/  BSYNC B1 ;  /* 0x0000000000017941 */ /* 0x000fea0003800000 */
.L_x_85:
        /* <DEDUP_REMOVED lines=12> */
.L_x_88:
[----:B------:R-:W-:Y:S05]  /*3860*/  BSYNC B1 ;  /* 0x0000000000017941 */ /* 0x000fea0003800000 */
.L_x_87:
        /* <DEDUP_REMOVED lines=12> */
.L_x_90:
[----:B------:R-:W-:Y:S05]  /*3930*/  BSYNC B1 ;  /* 0x0000000000017941 */ /* 0x000fea0003800000 */
.L_x_89:
        /* <DEDUP_REMOVED lines=12> */
.L_x_92:
[----:B------:R-:W-:Y:S05]  /*3a00*/  BSYNC B1 ;  /* 0x0000000000017941 */ /* 0x000fea0003800000 */
.L_x_91:
        /* <DEDUP_REMOVED lines=12> */
.L_x_94:
[----:B------:R-:W-:Y:S05]  /*3ad0*/  BSYNC B1 ;  /* 0x0000000000017941 */ /* 0x000fea0003800000 */
.L_x_93:
        /* <DEDUP_REMOVED lines=12> */
.L_x_96:
[----:B------:R-:W-:Y:S05]  /*3ba0*/  BSYNC B1 ;  /* 0x0000000000017941 */ /* 0x000fea0003800000 */
.L_x_95:
        /* <DEDUP_REMOVED lines=12> */
.L_x_98:
[----:B------:R-:W-:Y:S05]  /*3c70*/  BSYNC B1 ;  /* 0x0000000000017941 */ /* 0x000fea0003800000 */
.L_x_97:
        /* <DEDUP_REMOVED lines=12> */
.L_x_100:
[----:B------:R-:W-:Y:S05]  /*3d40*/  BSYNC B1 ;  /* 0x0000000000017941 */ /* 0x000fea0003800000 */
.L_x_99:
        /* <DEDUP_REMOVED lines=12> */
.L_x_102:
[----:B------:R-:W-:Y:S05]  /*3e10*/  BSYNC B1 ;  /* 0x0000000000017941 */ /* 0x000fea0003800000 */
.L_x_101:
        /* <DEDUP_REMOVED lines=12> */
.L_x_104:
[----:B------:R-:W-:Y:S05]  /*3ee0*/  BSYNC B1 ;  /* 0x0000000000017941 */ /* 0x000fea0003800000 */
.L_x_103:
        /* <DEDUP_REMOVED lines=12> */
.L_x_106:
[----:B------:R-:W-:Y:S05]  /*3fb0*/  BSYNC B1 ;  /* 0x0000000000017941 */ /* 0x000fea0003800000 */
.L_x_105:
        /* <DEDUP_REMOVED lines=12> */
.L_x_108:
[----:B------:R-:W-:Y:S05]  /*4080*/  BSYNC B1 ;  /* 0x0000000000017941 */ /* 0x000fea0003800000 */
.L_x_107:
        /* <DEDUP_REMOVED lines=12> */
.L_x_110:
[----:B------:R-:W-:Y:S05]  /*4150*/  BSYNC B1 ;  /* 0x0000000000017941 */ /* 0x000fea0003800000 */
.L_x_109:
        /* <DEDUP_REMOVED lines=12> */
.L_x_112:
[----:B------:R-:W-:Y:S05]  /*4220*/  BSYNC B1 ;  /* 0x0000000000017941 */ /* 0x000fea0003800000 */
.L_x_111:
        /* <DEDUP_REMOVED lines=12> */
.L_x_114:
[----:B------:R-:W-:Y:S05]  /*42f0*/  BSYNC B1 ;  /* 0x0000000000017941 */ /* 0x000fea0003800000 */
.L_x_113:
        /* <DEDUP_REMOVED lines=12> */
.L_x_116:
[----:B------:R-:W-:Y:S05]  /*43c0*/  BSYNC B1 ;  /* 0x0000000000017941 */ /* 0x000fea0003800000 */
.L_x_115:
        /* <DEDUP_REMOVED lines=12> */
.L_x_118:
[----:B------:R-:W-:Y:S05]  /*4490*/  BSYNC B1 ;  /* 0x0000000000017941 */ /* 0x000fea0003800000 */
.L_x_117:
        /* <DEDUP_REMOVED lines=12> */
.L_x_120:
[----:B------:R-:W-:Y:S05]  /*4560*/  BSYNC B1 ;  /* 0x0000000000017941 */ /* 0x000fea0003800000 */
.L_x_119:
        /* <DEDUP_REMOVED lines=12> */
.L_x_122:
[----:B------:R-:W-:Y:S05]  /*4630*/  BSYNC B1 ;  /* 0x0000000000017941 */ /* 0x000fea0003800000 */
.L_x_121:
        /* <DEDUP_REMOVED lines=12> */
.L_x_124:
[----:B------:R-:W-:Y:S05]  /*4700*/  BSYNC B1 ;  /* 0x0000000000017941 */ /* 0x000fea0003800000 */
.L_x_123:
        /* <DEDUP_REMOVED lines=12> */
.L_x_126:
[----:B------:R-:W-:Y:S05]  /*47d0*/  BSYNC B1 ;  /* 0x0000000000017941 */ /* 0x000fea0003800000 */
.L_x_125:
        /* <DEDUP_REMOVED lines=12> */
.L_x_128:
[----:B------:R-:W-:Y:S05]  /*48a0*/  BSYNC B1 ;  /* 0x0000000000017941 */ /* 0x000fea0003800000 */
.L_x_127:
        /* <DEDUP_REMOVED lines=12> */
.L_x_130:
[----:B------:R-:W-:Y:S05]  /*4970*/  BSYNC B1 ;  /* 0x0000000000017941 */ /* 0x000fea0003800000 */
.L_x_129:
        /* <DEDUP_REMOVED lines=12> */
.L_x_132:
[----:B------:R-:W-:Y:S05]  /*4a40*/  BSYNC B1 ;  /* 0x0000000000017941 */ /* 0x000fea0003800000 */
.L_x_131:
        /* <DEDUP_REMOVED lines=12> */
.L_x_134:
[----:B------:R-:W-:Y:S05]  /*4b10*/  BSYNC B1 ;  /* 0x0000000000017941 */ /* 0x000fea0003800000 */
.L_x_133:
        /* <DEDUP_REMOVED lines=12> */
.L_x_136:
[----:B------:R-:W-:Y:S05]  /*4be0*/  BSYNC B1 ;  /* 0x0000000000017941 */ /* 0x000fea0003800000 */
.L_x_135:
        /* <DEDUP_REMOVED lines=12> */
.L_x_138:
[----:B------:R-:W-:Y:S05]  /*4cb0*/  BSYNC B1 ;  /* 0x0000000000017941 */ /* 0x000fea0003800000 */
.L_x_137:
        /* <DEDUP_REMOVED lines=12> */
.L_x_140:
[----:B------:R-:W-:Y:S05]  /*4d80*/  BSYNC B1 ;  /* 0x0000000000017941 */ /* 0x000fea0003800000 */
.L_x_139:
        /* <DEDUP_REMOVED lines=12> */
.L_x_142:
[----:B------:R-:W-:Y:S05]  /*4e50*/  BSYNC B1 ;  /* 0x0000000000017941 */ /* 0x000fea0003800000 */
.L_x_141:
        /* <DEDUP_REMOVED lines=12> */
.L_x_144:
[----:B------:R-:W-:Y:S05]  /*4f20*/  BSYNC B1 ;  /* 0x0000000000017941 */ /* 0x000fea0003800000 */
.L_x_143:
        /* <DEDUP_REMOVED lines=12> */
.L_x_146:
[----:B------:R-:W-:Y:S05]  /*4ff0*/  BSYNC B1 ;  /* 0x0000000000017941 */ /* 0x000fea0003800000 */
.L_x_145:
        /* <DEDUP_REMOVED lines=12> */
.L_x_148:
[----:B------:R-:W-:Y:S05]  /*50c0*/  BSYNC B1 ;  /* 0x0000000000017941 */ /* 0x000fea0003800000 */
.L_x_147:
        /* <DEDUP_REMOVED lines=12> */
.L_x_150:
[----:B------:R-:W-:Y:S05]  /*5190*/  BSYNC B1 ;  /* 0x0000000000017941 */ /* 0x000fea0003800000 */
.L_x_149:
        /* <DEDUP_REMOVED lines=12> */
.L_x_152:
[----:B------:R-:W-:Y:S05]  /*5260*/  BSYNC B1 ;  /* 0x0000000000017941 */ /* 0x000fea0003800000 */
.L_x_151:
[----:B-----5:R-:W-:Y:S01]  /*5270*/  IMAD.U32 R8, R172, 0x10000, RZ ;  /* 0x00010000ac087824 */ /* 0x020fe200078e00ff */
[----:B------:R-:W-:Y:S01]  /*5280*/  ISETP.GT.AND P1, PT, R0, 0x79, P0 ;  /* 0x000000790000780c */ /* 0x000fe20000724270 */
[----:B------:R-:W-:Y:S01]  /*5290*/  BSSY B1, `(.L_x_153) ;  /* 0x000000c000017945 */ /* 0x000fe20003800000 */
[----:B------:R-:W-:Y:S01]  /*52a0*/  IADD3 R153, P0, R153, 0x80, RZ ;  /* 0x0000008099997810 */ /* 0x000fe20007f1e0ff */
[----:B-1----:R-:W-:Y:S01]  /*52b0*/  FMUL R91, R8, R155 ;  /* 0x0000009b085b7220 */ /* 0x002fe20000400000 */
[----:B------:R-:W-:-:S03]  /*52c0*/  @P2 IMAD.MOV.U32 R8, RZ, RZ, R168 ;  /* 0x000000ffff082224 */ /* 0x000fc600078e00a8 */
[----:B------:R-:W-:-:S05]  /*52d0*/  FFMA R91, R150, R154, R91 ;  /* 0x0000009a965b7223 */ /* 0x000fca000000005b */
[----:B------:R-:W-:-:S04]  /*52e0*/  F2FP.BF16.F32.PACK_AB R91, RZ, R91 ;  /* 0x0000005bff5b723e */ /* 0x000fc800000010ff */
[----:B------:R-:W-:Y:S01]  /*52f0*/  PRMT R90, R91, 0x7610, R90 ;  /* 0x000076105b5a7816 */ /* 0x000fe2000000005a */
[----:B------:R-:W-:Y:S02]  /*5300*/  IMAD.X R91, RZ, RZ, R9, P0 ;  /* 0x000000ffff5b7224 */ /* 0x000fe400000e0609 */
[----:B------:R-:W-:-:S05]  /*5310*/  @P2 IMAD.MOV.U32 R9, RZ, RZ, R169 ;  /* 0x000000ffff092224 */ /* 0x000fca00078e00a9 */
[----:B------:R1:W-:Y:S01]  /*5320*/  @P2 STG.E.U16 desc[UR36][R8.64+0xf0], R90 ;  /* 0x0000f05a08002986 */ /* 0x0003e2000c101524 */
[----:B------:R-:W-:Y:S05]  /*5330*/  @!P1 BRA `(.L_x_154) ;  /* 0x0000000000049947 */ /* 0x000fea0003800000 */
[----:B------:R0:W5:Y:S02]  /*5340*/  LDG.E.LTC128B.U16 R172, desc[UR36][R88.64+0xf2] ;  /* 0x0000f22458ac7981 */ /* 0x000164000c1e1520 */
.L_x_154:
[----:B------:R-:W-:Y:S05]  /*5350*/  BSYNC B1 ;  /* 0x0000000000017941 */ /* 0x000fea0003800000 */
.L_x_153:
[----:B-1---5:R-:W-:Y:S01]  /*5360*/  IMAD.U32 R8, R172, 0x10000, RZ ;  /* 0x00010000ac087824 */ /* 0x022fe200078e00ff */
[----:B------:R-:W-:Y:S01]  /*5370*/  ISETP.GT.AND P0, PT, R3, 0x80, PT ;  /* 0x000000800300780c */ /* 0x000fe20003f04270 */
[-C--:B------:R-:W-:Y:S02]  /*5380*/  IMAD R90, R91, R14.reuse, RZ ;  /* 0x0000000e5b5a7224 */ /* 0x080fe400078e02ff */
[----:B0-2---:R-:W-:Y:S01]  /*5390*/  FMUL R88, R8, R155 ;  /* 0x0000009b08587220 */ /* 0x005fe20000400000 */
[----:B------:R-:W-:Y:S01]  /*53a0*/  IMAD.WIDE.U32 R8, R153, R14, R156 ;  /* 0x0000000e99087225 */ /* 0x000fe200078e009c */
[----:B------:R-:W-:-:S03]  /*53b0*/  ISETP.GT.AND P3, PT, R0, RZ, P0 ;  /* 0x000000ff0000720c */ /* 0x000fc60000764270 */
[----:B------:R-:W-:Y:S01]  /*53c0*/  FFMA R151, R151, R154, R88 ;  /* 0x0000009a97977223 */ /* 0x000fe20000000058 */
[----:B------:R-:W-:Y:S01]  /*53d0*/  IMAD R97, R153, R15, R90 ;  /* 0x0000000f99617224 */ /* 0x000fe200078e025a */
[----:B------:R-:W-:-:S03]  /*53e0*/  LEA R88, P2, R8, R10, 0x1 ;  /* 0x0000000a08587211 */ /* 0x000fc600078408ff */
[----:B------:R-:W-:Y:S01]  /*53f0*/  IMAD.IADD R9, R9, 0x1, R97 ;  /* 0x0000000109097824 */ /* 0x000fe200078e0261 */
[----:B------:R-:W-:-:S04]  /*5400*/  F2FP.BF16.F32.PACK_AB R151, RZ, R151 ;  /* 0x00000097ff97723e */ /* 0x000fc800000010ff */
[----:B------:R-:W-:Y:S01]  /*5410*/  LEA.HI.X R89, R8, R11, R9, 0x1, P2 ;  /* 0x0000000b08597211 */ /* 0x000fe200010f0c09 */
[----:B------:R0:W-:Y:S04]  /*5420*/  @P1 STG.E.U16 desc[UR36][R168.64+0xf2], R151 ;  /* 0x0000f297a8001986 */ /* 0x0001e8000c101524 */
[----:B------:R-:W2:Y:S01]  /*5430*/  @P3 LDG.E.LTC128B.U16 R172, desc[UR36][R88.64] ;  /* 0x0000002458ac3981 */ /* 0x000ea2000c1e1520 */
[----:B------:R-:W-:Y:S01]  /*5440*/  IMAD.WIDE.U32 R8, R153, R14, R6 ;  /* 0x0000000e99087225 */ /* 0x000fe200078e0006 */
[----:B------:R-:W-:Y:S01]  /*5450*/  SHF.L.U64.HI R95, R4, 0x8, R5 ;  /* 0x00000008045f7819 */ /* 0x000fe20000010205 */
[----:B------:R-:W-:Y:S01]  /*5460*/  BSSY B1, `(.L_x_155) ;  /* 0x0000011000017945 */ /* 0x000fe20003800000 */
[----:B------:R-:W-:Y:S01]  /*5470*/  ISETP.GT.AND P2, PT, R0, 0x1, P0 ;  /* 0x000000010000780c */ /* 0x000fe20000744270 */
[----:B------:R-:W-:-:S02]  /*5480*/  IMAD.IADD R9, R97, 0x1, R9 ;  /* 0x0000000161097824 */ /* 0x000fc400078e0209 */
[----:B------:R-:W-:Y:S01]  /*5490*/  IMAD.SHL.U32 R93, R4, 0x100, RZ ;  /* 0x00000100045d7824 */ /* 0x000fe200078e00ff */
[----:B--2---:R-:W-:-:S05]  /*54a0*/  SHF.L.U32 R90, R172, 0x10, RZ ;  /* 0x00000010ac5a7819 */ /* 0x004fca00000006ff */
[----:B------:R-:W-:Y:S01]  /*54b0*/  FMUL R15, R90, R155 ;  /* 0x0000009b5a0f7220 */ /* 0x000fe20000400000 */
[----:B------:R-:W-:Y:S01]  /*54c0*/  IMAD.WIDE.U32 R90, R23, R12, R8 ;  /* 0x0000000c175a7225 */ /* 0x000fe200078e0008 */
[----:B------:R-:W-:-:S03]  /*54d0*/  IADD3 R8, P1, R93, R158, RZ ;  /* 0x0000009e5d087210 */ /* 0x000fc60007f3e0ff */
[----:B------:R-:W-:Y:S01]  /*54e0*/  FFMA R15, R24, R154, R15 ;  /* 0x0000009a180f7223 */ /* 0x000fe2000000000f */
[----:B------:R-:W-:Y:S01]  /*54f0*/  IMAD.IADD R5, R13, 0x1, R91 ;  /* 0x000000010d057824 */ /* 0x000fe200078e025b */
[C---:B------:R-:W-:Y:S01]  /*5500*/  LEA R4, P4, R90.reuse, R10, 0x1 ;  /* 0x0000000a5a047211 */ /* 0x040fe200078808ff */
[----:B------:R-:W-:Y:S02]  /*5510*/  IMAD.X R9, R95, 0x1, R159, P1 ;  /* 0x000000015f097824 */ /* 0x000fe400008e069f */
[----:B------:R-:W-:Y:S02]  /*5520*/  F2FP.BF16.F32.PACK_AB R15, RZ, R15 ;  /* 0x0000000fff0f723e */ /* 0x000fe400000010ff */
[----:B------:R-:W-:-:S03]  /*5530*/  LEA.HI.X R5, R90, R11, R5, 0x1, P4 ;  /* 0x0000000b5a057211 */ /* 0x000fc600020f0c05 */
[----:B------:R0:W-:Y:S01]  /*5540*/  @P3 STG.E.U16 desc[UR36][R8.64], R15 ;  /* 0x0000000f08003986 */ /* 0x0001e2000c101524 */
[----:B------:R-:W-:Y:S05]  /*5550*/  @!P2 BRA `(.L_x_156) ;  /* 0x000000000004a947 */ /* 0x000fea0003800000 */
[----:B------:R1:W5:Y:S02]  /*5560*/  LDG.E.LTC128B.U16 R172, desc[UR36][R4.64+0x2] ;  /* 0x0000022404ac7981 */ /* 0x000364000c1e1520 */
.L_x_156:
[----:B------:R-:W-:Y:S05]  /*5570*/  BSYNC B1 ;  /* 0x0000000000017941 */ /* 0x000fea0003800000 */
.L_x_155:
[----:B-----5:R-:W-:Y:S01]  /*5580*/  IMAD.U32 R24, R172, 0x10000, RZ ;  /* 0x00010000ac187824 */ /* 0x020fe200078e00ff */
[----:B------:R-:W-:Y:S01]  /*5590*/  ISETP.GT.AND P1, PT, R3, 0x88, PT ;  /* 0x000000880300780c */ /* 0x000fe20003f24270 */
[----:B0-----:R-:W-:Y:S01]  /*55a0*/  IMAD.WIDE.U32 R14, R153, R14, R162 ;  /* 0x0000000e990e7225 */ /* 0x001fe200078e00a2 */
[----:B------:R-:W-:Y:S03]  /*55b0*/  BSSY B1, `(.L_x_157) ;  /* 0x000000e000017945 */ /* 0x000fe60003800000 */
[----:B------:R-:W-:Y:S01]  /*55c0*/  FMUL R24, R24, R155 ;  /* 0x0000009b18187220 */ /* 0x000fe20000400000 */
[----:B------:R-:W-:Y:S01]  /*55d0*/  ISETP.GT.AND P3, PT, R0, RZ, P1 ;  /* 0x000000ff0000720c */ /* 0x000fe20000f64270 */
[----:B------:R-:W-:Y:S01]  /*55e0*/  IMAD.IADD R97, R97, 0x1, R15 ;  /* 0x0000000161617824 */ /* 0x000fe200078e020f */
[----:B------:R-:W-:Y:S01]  /*55f0*/  IADD3 R21, P5, R20, R14, RZ ;  /* 0x0000000e14157210 */ /* 0x000fe20007fbe0ff */
[----:B------:R-:W-:Y:S01]  /*5600*/  FFMA R24, R25, R154, R24 ;  /* 0x0000009a19187223 */ /* 0x000fe20000000018 */
[----:B------:R-:W-:-:S03]  /*5610*/  IADD3 R20, P4, R6, R14, RZ ;  /* 0x0000000e06147210 */ /* 0x000fc60007f9e0ff */
[----:B------:R-:W-:Y:S01]  /*5620*/  IMAD.X R156, R97, 0x1, R157, P5 ;  /* 0x00000001619c7824 */ /* 0x000fe200028e069d */
[----:B------:R-:W-:Y:S02]  /*5630*/  F2FP.BF16.F32.PACK_AB R24, RZ, R24 ;  /* 0x00000018ff18723e */ /* 0x000fe400000010ff */
[----:B------:R-:W-:-:S03]  /*5640*/  LEA R14, P5, R21, R10, 0x1 ;  /* 0x0000000a150e7211 */ /* 0x000fc600078a08ff */
[----:B------:R0:W-:Y:S01]  /*5650*/  @P2 STG.E.U16 desc[UR36][R8.64+0x2], R24 ;  /* 0x0000021808002986 */ /* 0x0001e2000c101524 */
[----:B------:R-:W-:Y:S01]  /*5660*/  LEA.HI.X R15, R21, R11, R156, 0x1, P5 ;  /* 0x0000000b150f7211 */ /* 0x000fe200028f0c9c */
[----:B------:R-:W-:Y:S08]  /*5670*/  @!P3 BRA `(.L_x_158) ;  /* 0x000000000004b947 */ /* 0x000ff00003800000 */
[----:B------:R2:W5:Y:S02]  /*5680*/  LDG.E.LTC128B.U16 R172, desc[UR36][R14.64] ;  /* 0x000000240eac7981 */ /* 0x000564000c1e1520 */
.L_x_158:
[----:B------:R-:W-:Y:S05]  /*5690*/  BSYNC B1 ;  /* 0x0000000000017941 */ /* 0x000fea0003800000 */
.L_x_157:
[----:B-----5:R-:W-:Y:S01]  /*56a0*/  IMAD.U32 R6, R172, 0x10000, RZ ;  /* 0x00010000ac067824 */ /* 0x020fe200078e00ff */
[----:B------:R-:W-:Y:S01]  /*56b0*/  ISETP.GT.AND P2, PT, R0, 0x1, P1 ;  /* 0x000000010000780c */ /* 0x000fe20000f44270 */
[----:B------:R-:W-:Y:S01]  /*56c0*/  IMAD.X R21, R7, 0x1, R97, P4 ;  /* 0x0000000107157824 */ /* 0x000fe200020e0661 */
[----:B------:R-:W-:Y:S01]  /*56d0*/  BSSY B1, `(.L_x_159) ;  /* 0x000000d000017945 */ /* 0x000fe20003800000 */
[----:B------:R-:W-:Y:S01]  /*56e0*/  FMUL R3, R6, R155 ;  /* 0x0000009b06037220 */ /* 0x000fe20000400000 */
[----:B------:R-:W-:Y:S01]  /*56f0*/  IADD3 R6, P4, R8, R165, RZ ;  /* 0x000000a508067210 */ /* 0x000fe20007f9e0ff */
[----:B--2---:R-:W-:-:S04]  /*5700*/  IMAD.WIDE.U32 R14, R23, R12, R20 ;  /* 0x0000000c170e7225 */ /* 0x004fc800078e0014 */
[----:B------:R-:W-:Y:S01]  /*5710*/  FFMA R3, R26, R154, R3 ;  /* 0x0000009a1a037223 */ /* 0x000fe20000000003 */
[----:B------:R-:W-:Y:S01]  /*5720*/  IADD3.X R7, R9, R167, RZ, P4, !PT ;  /* 0x000000a709077210 */ /* 0x000fe200027fe4ff */
[----:B------:R-:W-:Y:S01]  /*5730*/  IMAD.IADD R13, R13, 0x1, R15 ;  /* 0x000000010d0d7824 */ /* 0x000fe200078e020f */
[C---:B------:R-:W-:Y:S02]  /*5740*/  LEA R10, P5, R14.reuse, R10, 0x1 ;  /* 0x0000000a0e0a7211 */ /* 0x040fe400078a08ff */
[----:B------:R-:W-:Y:S02]  /*5750*/  F2FP.BF16.F32.PACK_AB R3, RZ, R3 ;  /* 0x00000003ff03723e */ /* 0x000fe400000010ff */
[----:B------:R-:W-:-:S03]  /*5760*/  LEA.HI.X R11, R14, R11, R13, 0x1, P5 ;  /* 0x0000000b0e0b7211 */ /* 0x000fc600028f0c0d */
[----:B------:R2:W-:Y:S01]  /*5770*/  @P3 STG.E.U16 desc[UR36][R6.64], R3 ;  /* 0x0000000306003986 */ /* 0x0005e2000c101524 */
[----:B------:R-:W-:Y:S05]  /*5780*/  @!P2 BRA `(.L_x_160) ;  /* 0x000000000004a947 */ /* 0x000fea0003800000 */
[----:B------:R0:W5:Y:S02]  /*5790*/  LDG.E.LTC128B.U16 R172, desc[UR36][R10.64+0x2] ;  /* 0x000002240aac7981 */ /* 0x000164000c1e1520 */
.L_x_160:
[----:B------:R-:W-:Y:S05]  /*57a0*/  BSYNC B1 ;  /* 0x0000000000017941 */ /* 0x000fea0003800000 */
.L_x_159:
[----:B-----5:R-:W-:Y:S01]  /*57b0*/  IMAD.U32 R12, R172, 0x10000, RZ ;  /* 0x00010000ac0c7824 */ /* 0x020fe200078e00ff */
[----:B------:R-:W-:Y:S01]  /*57c0*/  ISETP.GT.AND P3, PT, R0, 0x8, P0 ;  /* 0x000000080000780c */ /* 0x000fe20000764270 */
[----:B------:R-:W-:Y:S02]  /*57d0*/  BSSY B1, `(.L_x_161) ;  /* 0x0000007000017945 */ /* 0x000fe40003800000 */
[----:B------:R-:W-:-:S04]  /*57e0*/  FMUL R12, R12, R155 ;  /* 0x0000009b0c0c7220 */ /* 0x000fc80000400000 */
[----:B------:R-:W-:-:S05]  /*57f0*/  FFMA R12, R27, R154, R12 ;  /* 0x0000009a1b0c7223 */ /* 0x000fca000000000c */
[----:B------:R-:W-:-:S05]  /*5800*/  F2FP.BF16.F32.PACK_AB R12, RZ, R12 ;  /* 0x0000000cff0c723e */ /* 0x000fca00000010ff */
[----:B------:R0:W-:Y:S01]  /*5810*/  @P2 STG.E.U16 desc[UR36][R6.64+0x2], R12 ;  /* 0x0000020c06002986 */ /* 0x0001e2000c101524 */
[----:B------:R-:W-:Y:S05]  /*5820*/  @!P3 BRA `(.L_x_162) ;  /* 0x000000000004b947 */ /* 0x000fea0003800000 */
[----:B------:R0:W5:Y:S02]  /*5830*/  LDG.E.LTC128B.U16 R172, desc[UR36][R4.64+0x10] ;  /* 0x0000102404ac7981 */ /* 0x000164000c1e1520 */
.L_x_162:
[----:B------:R-:W-:Y:S05]  /*5840*/  BSYNC B1 ;  /* 0x0000000000017941 */ /* 0x000fea0003800000 */
.L_x_161:
[----:B0-2--5:R-:W-:Y:S01]  /*5850*/  IMAD.U32 R6, R172, 0x10000, RZ ;  /* 0x00010000ac067824 */ /* 0x025fe200078e00ff */
[----:B------:R-:W-:Y:S01]  /*5860*/  ISETP.GT.AND P2, PT, R0, 0x9, P0 ;  /* 0x000000090000780c */ /* 0x000fe20000744270 */
[----:B------:R-:W-:Y:S01]  /*5870*/  IMAD.MOV.U32 R7, RZ, RZ, R9 ;  /* 0x000000ffff077224 */ /* 0x000fe200078e0009 */
[----:B------:R-:W-:Y:S01]  /*5880*/  BSSY B1, `(.L_x_163) ;  /* 0x0000008000017945 */ /* 0x000fe20003800000 */
[----:B------:R-:W-:Y:S01]  /*5890*/  FMUL R3, R6, R155 ;  /* 0x0000009b06037220 */ /* 0x000fe20000400000 */
[----:B------:R-:W-:-:S03]  /*58a0*/  IMAD.MOV.U32 R6, RZ, RZ, R8 ;  /* 0x000000ffff067224 */ /* 0x000fc600078e0008 */
[----:B------:R-:W-:-:S05]  /*58b0*/  FFMA R3, R28, R154, R3 ;  /* 0x0000009a1c037223 */ /* 0x000fca0000000003 */
[----:B------:R-:W-:-:S05]  /*58c0*/  F2FP.BF16.F32.PACK_AB R3, RZ, R3 ;  /* 0x00000003ff03723e */ /* 0x000fca00000010ff */
[----:B------:R0:W-:Y:S01]  /*58d0*/  @P3 STG.E.U16 desc[UR36][R6.64+0x10], R3 ;  /* 0x0000100306003986 */ /* 0x0001e2000c101524 */
[----:B------:R-:W-:Y:S05]  /*58e0*/  @!P2 BRA `(.L_x_164) ;  /* 0x000000000004a947 */ /* 0x000fea0003800000 */
[----:B------:R2:W5:Y:S02]  /*58f0*/  LDG.E.LTC128B.U16 R172, desc[UR36][R4.64+0x12] ;  /* 0x0000122404ac7981 */ /* 0x000564000c1e1520 */
.L_x_164:
[----:B------:R-:W-:Y:S05]  /*5900*/  BSYNC B1 ;  /* 0x0000000000017941 */ /* 0x000fea0003800000 */
.L_x_163:
        /* <DEDUP_REMOVED lines=9> */
.L_x_166:
[----:B------:R-:W-:Y:S05]  /*59a0*/  BSYNC B1 ;  /* 0x0000000000017941 */ /* 0x000fea0003800000 */
.L_x_165:
[----:B0----5:R-:W-:Y:S01]  /*59b0*/  IMAD.U32 R12, R172, 0x10000, RZ ;  /* 0x00010000ac0c7824 */ /* 0x021fe200078e00ff */
[----:B------:R-:W-:Y:S01]  /*59c0*/  IADD3 R8, P3, R165, R8, RZ ;  /* 0x00000008a5087210 */ /* 0x000fe20007f7e0ff */
[----:B------:R-:W-:Y:S01]  /*59d0*/  BSSY B1, `(.L_x_167) ;  /* 0x0000009000017945 */ /* 0x000fe20003800000 */
[----:B------:R-:W-:Y:S01]  /*59e0*/  ISETP.GT.AND P2, PT, R0, 0x9, P1 ;  /* 0x000000090000780c */ /* 0x000fe20000f44270 */
[----:B------:R-:W-:Y:S02]  /*59f0*/  FMUL R3, R12, R155 ;  /* 0x0000009b0c037220 */ /* 0x000fe40000400000 */
[----:B------:R-:W-:Y:S02]  /*5a00*/  IMAD.X R9, R167, 0x1, R9, P3 ;  /* 0x00000001a7097824 */ /* 0x000fe400018e0609 */
[----:B------:R-:W-:-:S05]  /*5a10*/  FFMA R3, R30, R154, R3 ;  /* 0x0000009a1e037223 */ /* 0x000fca0000000003 */
[----:B------:R-:W-:-:S05]  /*5a20*/  F2FP.BF16.F32.PACK_AB R3, RZ, R3 ;  /* 0x00000003ff03723e */ /* 0x000fca00000010ff */
[----:B------:R0:W-:Y:S01]  /*5a30*/  @P4 STG.E.U16 desc[UR36][R8.64+0x10], R3 ;  /* 0x0000100308004986 */ /* 0x0001e2000c101524 */
[----:B------:R-:W-:Y:S05]  /*5a40*/  @!P2 BRA `(.L_x_168) ;  /* 0x000000000004a947 */ /* 0x000fea0003800000 */
[----:B------:R0:W5:Y:S02]  /*5a50*/  LDG.E.LTC128B.U16 R172, desc[UR36][R10.64+0x12] ;  /* 0x000012240aac7981 */ /* 0x000164000c1e1520 */
.L_x_168:
[----:B------:R-:W-:Y:S05]  /*5a60*/  BSYNC B1 ;  /* 0x0000000000017941 */ /* 0x000fea0003800000 */
.L_x_167:
[----:B0----5:R-:W-:Y:S01]  /*5a70*/  IMAD.U32 R8, R172, 0x10000, RZ ;  /* 0x00010000ac087824 */ /* 0x021fe200078e00ff */
[----:B------:R-:W-:Y:S01]  /*5a80*/  ISETP.GT.AND P3, PT, R0, 0x10, P0 ;  /* 0x000000100000780c */ /* 0x000fe20000764270 */
[----:B------:R-:W-:Y:S02]  /*5a90*/  BSSY B1, `(.L_x_169) ;  /* 0x0000009000017945 */ /* 0x000fe40003800000 */
[----:B------:R-:W-:-:S04]  /*5aa0*/  FMUL R8, R8, R155 ;  /* 0x0000009b08087220 */ /* 0x000fc80000400000 */
[----:B------:R-:W-:Y:S01]  /*5ab0*/  FFMA R31, R31, R154, R8 ;  /* 0x0000009a1f1f7223 */ /* 0x000fe20000000008 */
[----:B------:R-:W-:-:S04]  /*5ac0*/  IADD3 R8, P4, P5, R165, R158, R93 ;  /* 0x0000009ea5087210 */ /* 0x000fc80007d9e05d */
[----:B------:R-:W-:Y:S02]  /*5ad0*/  F2FP.BF16.F32.PACK_AB R31, RZ, R31 ;  /* 0x0000001fff1f723e */ /* 0x000fe400000010ff */
[----:B------:R-:W-:-:S05]  /*5ae0*/  IADD3.X R9, R167, R159, R95, P4, P5 ;  /* 0x0000009fa7097210 */ /* 0x000fca00027ea45f */
[----:B------:R0:W-:Y:S01]  /*5af0*/  @P2 STG.E.U16 desc[UR36][R8.64+0x12], R31 ;  /* 0x0000121f08002986 */ /* 0x0001e2000c101524 */
[----:B------:R-:W-:Y:S05]  /*5b00*/  @!P3 BRA `(.L_x_170) ;  /* 0x000000000004b947 */ /* 0x000fea0003800000 */
[----:B------:R0:W5:Y:S02]  /*5b10*/  LDG.E.LTC128B.U16 R172, desc[UR36][R4.64+0x20] ;  /* 0x0000202404ac7981 */ /* 0x000164000c1e1520 */
.L_x_170:
[----:B------:R-:W-:Y:S05]  /*5b20*/  BSYNC B1 ;  /* 0x0000000000017941 */ /* 0x000fea0003800000 */
.L_x_169:
        /* <DEDUP_REMOVED lines=9> */
.L_x_172:
[----:B------:R-:W-:Y:S05]  /*5bc0*/  BSYNC B1 ;  /* 0x0000000000017941 */ /* 0x000fea0003800000 */
.L_x_171:
        /* <DEDUP_REMOVED lines=9> */
.L_x_174:
[----:B------:R-:W-:Y:S05]  /*5c60*/  BSYNC B1 ;  /* 0x0000000000017941 */ /* 0x000fea0003800000 */
.L_x_173:
[----:B0----5:R-:W-:Y:S01]  /*5c70*/  SHF.L.U32 R12, R172, 0x10, RZ ;  /* 0x00000010ac0c7819 */ /* 0x021fe200000006ff */
[----:B------:R-:W-:Y:S01]  /*5c80*/  BSSY B1, `(.L_x_175) ;  /* 0x0000008000017945 */ /* 0x000fe20003800000 */
[----:B------:R-:W-:-:S03]  /*5c90*/  ISETP.GT.AND P2, PT, R0, 0x11, P1 ;  /* 0x000000110000780c */ /* 0x000fc60000f44270 */
[----:B------:R-:W-:-:S04]  /*5ca0*/  FMUL R3, R12, R155 ;  /* 0x0000009b0c037220 */ /* 0x000fc80000400000 */
[----:B------:R-:W-:-:S05]  /*5cb0*/  FFMA R3, R34, R154, R3 ;  /* 0x0000009a22037223 */ /* 0x000fca0000000003 */
[----:B------:R-:W-:-:S05]  /*5cc0*/  F2FP.BF16.F32.PACK_AB R3, RZ, R3 ;  /* 0x00000003ff03723e */ /* 0x000fca00000010ff */
[----:B------:R0:W-:Y:S01]  /*5cd0*/  @P3 STG.E.U16 desc[UR36][R8.64+0x20], R3 ;  /* 0x0000200308003986 */ /* 0x0001e2000c101524 */
[----:B------:R-:W-:Y:S05]  /*5ce0*/  @!P2 BRA `(.L_x_176) ;  /* 0x000000000004a947 */ /* 0x000fea0003800000 */
[----:B------:R0:W5:Y:S02]  /*5cf0*/  LDG.E.LTC128B.U16 R172, desc[UR36][R10.64+0x22] ;  /* 0x000022240aac7981 */ /* 0x000164000c1e1520 */
.L_x_176:
[----:B------:R-:W-:Y:S05]  /*5d00*/  BSYNC B1 ;  /* 0x0000000000017941 */ /* 0x000fea0003800000 */
.L_x_175:
        /* <DEDUP_REMOVED lines=9> */
.L_x_178:
[----:B------:R-:W-:Y:S05]  /*5da0*/  BSYNC B1 ;  /* 0x0000000000017941 */ /* 0x000fea0003800000 */
.L_x_177:
[----:B0----5:R-:W-:Y:S01]  /*5db0*/  IMAD.U32 R12, R172, 0x10000, RZ ;  /* 0x00010000ac0c7824 */ /* 0x021fe200078e00ff */
        /* <DEDUP_REMOVED lines=8> */
.L_x_180:
[----:B------:R-:W-:Y:S05]  /*5e40*/  BSYNC B1 ;  /* 0x0000000000017941 */ /* 0x000fea0003800000 */
.L_x_179:
        /* <DEDUP_REMOVED lines=9> */
.L_x_182:
[----:B------:R-:W-:Y:S05]  /*5ee0*/  BSYNC B1 ;  /* 0x0000000000017941 */ /* 0x000fea0003800000 */
.L_x_181:
        /* <DEDUP_REMOVED lines=9> */
.L_x_184:
[----:B------:R-:W-:Y:S05]  /*5f80*/  BSYNC B1 ;  /* 0x0000000000017941 */ /* 0x000fea0003800000 */
.L_x_183:
        /* <DEDUP_REMOVED lines=9> */
.L_x_186:
[----:B------:R-:W-:Y:S05]  /*6020*/  BSYNC B1 ;  /* 0x0000000000017941 */ /* 0x000fea0003800000 */
.L_x_185:
        /* <DEDUP_REMOVED lines=9> */
.L_x_188:
[----:B------:R-:W-:Y:S05]  /*60c0*/  BSYNC B1 ;  /* 0x0000000000017941 */ /* 0x000fea0003800000 */
.L_x_187:
        /* <DEDUP_REMOVED lines=9> */
.L_x_190:
[----:B------:R-:W-:Y:S05]  /*6160*/  BSYNC B1 ;  /* 0x0000000000017941 */ /* 0x000fea0003800000 */
.L_x_189:
        /* <DEDUP_REMOVED lines=9> */
.L_x_192:
[----:B------:R-:W-:Y:S05]  /*6200*/  BSYNC B1 ;  /* 0x0000000000017941 */ /* 0x000fea0003800000 */
.L_x_191:
        /* <DEDUP_REMOVED lines=9> */
.L_x_194:
[----:B------:R-:W-:Y:S05]  /*62a0*/  BSYNC B1 ;  /* 0x0000000000017941 */ /* 0x000fea0003800000 */
.L_x_193:
        /* <DEDUP_REMOVED lines=9> */
.L_x_196:
[----:B------:R-:W-:Y:S05]  /*6340*/  BSYNC B1 ;  /* 0x0000000000017941 */ /* 0x000fea0003800000 */
.L_x_195:
[----:B-----5:R-:W-:Y:S01]  /*6350*/  SHF.L.U32 R12, R172, 0x10, RZ ;  /* 0x00000010ac0c7819 */ /* 0x020fe200000006ff */
        /* <DEDUP_REMOVED lines=8> */
.L_x_198:
[----:B------:R-:W-:Y:S05]  /*63e0*/  BSYNC B1 ;  /* 0x0000000000017941 */ /* 0x000fea0003800000 */
.L_x_197:
        /* <DEDUP_REMOVED lines=9> */
.L_x_200:
[----:B------:R-:W-:Y:S05]  /*6480*/  BSYNC B1 ;  /* 0x0000000000017941 */ /* 0x000fea0003800000 */
.L_x_199:
        /* <DEDUP_REMOVED lines=9> */
.L_x_202:
[----:B------:R-:W-:Y:S05]  /*6520*/  BSYNC B1 ;  /* 0x0000000000017941 */ /* 0x000fea0003800000 */
.L_x_201:
        /* <DEDUP_REMOVED lines=9> */
.L_x_204:
[----:B------:R-:W-:Y:S05]  /*65c0*/  BSYNC B1 ;  /* 0x0000000000017941 */ /* 0x000fea0003800000 */
.L_x_203:
        /* <DEDUP_REMOVED lines=9> */
.L_x_206:
[----:B------:R-:W-:Y:S05]  /*6660*/  BSYNC B1 ;  /* 0x0000000000017941 */ /* 0x000fea0003800000 */
.L_x_205:
        /* <DEDUP_REMOVED lines=9> */
.L_x_208:
[----:B------:R-:W-:Y:S05]  /*6700*/  BSYNC B1 ;  /* 0x0000000000017941 */ /* 0x000fea0003800000 */
.L_x_207:
        /* <DEDUP_REMOVED lines=9> */
.L_x_210:
[----:B------:R-:W-:Y:S05]  /*67a0*/  BSYNC B1 ;  /* 0x0000000000017941 */ /* 0x000fea0003800000 */
.L_x_209:
        /* <DEDUP_REMOVED lines=9> */
.L_x_212:
[----:B------:R-:W-:Y:S05]  /*6840*/  BSYNC B1 ;  /* 0x0000000000017941 */ /* 0x000fea0003800000 */
.L_x_211:
        /* <DEDUP_REMOVED lines=9> */
.L_x_214:
[----:B------:R-:W-:Y:S05]  /*68e0*/  BSYNC B1 ;  /* 0x0000000000017941 */ /* 0x000fea0003800000 */
.L_x_213:
        /* <DEDUP_REMOVED lines=9> */
.L_x_216:
[----:B------:R-:W-:Y:S05]  /*6980*/  BSYNC B1 ;  /* 0x0000000000017941 */ /* 0x000fea0003800000 */
.L_x_215:
        /* <DEDUP_REMOVED lines=9> */
.L_x_218:
[----:B------:R-:W-:Y:S05]  /*6a20*/  BSYNC B1 ;  /* 0x0000000000017941 */ /* 0x000fea0003800000 */
.L_x_217:
        /* <DEDUP_REMOVED lines=9> */
.L_x_220:
[----:B------:R-:W-:Y:S05]  /*6ac0*/  BSYNC B1 ;  /* 0x0000000000017941 */ /* 0x000fea0003800000 */
.L_x_219:
        /* <DEDUP_REMOVED lines=9> */
.L_x_222:
[----:B------:R-:W-:Y:S05]  /*6b60*/  BSYNC B1 ;  /* 0x0000000000017941 */ /* 0x000fea0003800000 */
.L_x_221:
        /* <DEDUP_REMOVED lines=9> */
.L_x_224:
[----:B------:R-:W-:Y:S05]  /*6c00*/  BSYNC B1 ;  /* 0x0000000000017941 */ /* 0x000fea0003800000 */
.L_x_223:
        /* <DEDUP_REMOVED lines=9> */
.L_x_226:
[----:B------:R-:W-:Y:S05]  /*6ca0*/  BSYNC B1 ;  /* 0x0000000000017941 */ /* 0x000fea0003800000 */
.L_x_225:
        /* <DEDUP_REMOVED lines=9> */
.L_x_228:
[----:B------:R-:W-:Y:S05]  /*6d40*/  BSYNC B1 ;  /* 0x0000000000017941 */ /* 0x000fea0003800000 */
.L_x_227:
        /* <DEDUP_REMOVED lines=9> */
.L_x_230:
[----:B------:R-:W-:Y:S05]  /*6de0*/  BSYNC B1 ;  /* 0x0000000000017941 */ /* 0x000fea0003800000 */
.L_x_229:
        /* <DEDUP_REMOVED lines=9> */
.L_x_232:
[----:B------:R-:W-:Y:S05]  /*6e80*/  BSYNC B1 ;  /* 0x0000000000017941 */ /* 0x000fea0003800000 */
.L_x_231:
        /* <DEDUP_REMOVED lines=9> */
.L_x_234:
[----:B------:R-:W-:Y:S05]  /*6f20*/  BSYNC B1 ;  /* 0x0000000000017941 */ /* 0x000fea0003800000 */
.L_x_233:
        /* <DEDUP_REMOVED lines=9> */
.L_x_236:
[----:B------:R-:W-:Y:S05]  /*6fc0*/  BSYNC B1 ;  /* 0x0000000000017941 */ /* 0x000fea0003800000 */
.L_x_235:
        /* <DEDUP_REMOVED lines=9> */
.L_x_238:
[----:B------:R-:W-:Y:S05]  /*7060*/  BSYNC B1 ;  /* 0x0000000000017941 */ /* 0x000fea0003800000 */
.L_x_237:
        /* <DEDUP_REMOVED lines=9> */
.L_x_240:
[----:B------:R-:W-:Y:S05]  /*7100*/  BSYNC B1 ;  /* 0x0000000000017941 */ /* 0x000fea0003800000 */
.L_x_239:
        /* <DEDUP_REMOVED lines=9> */
.L_x_242:
[----:B------:R-:W-:Y:S05]  /*71a0*/  BSYNC B1 ;  /* 0x0000000000017941 */ /* 0x000fea0003800000 */
.L_x_241:
        /* <DEDUP_REMOVED lines=9> */
.L_x_244:
[----:B------:R-:W-:Y:S05]  /*7240*/  BSYNC B1 ;  /* 0x0000000000017941 */ /* 0x000fea0003800000 */
.L_x_243:
        /* <DEDUP_REMOVED lines=9> */
.L_x_246:
[----:B------:R-:W-:Y:S05]  /*72e0*/  BSYNC B1 ;  /* 0x0000000000017941 */ /* 0x000fea0003800000 */
.L_x_245:
        /* <DEDUP_REMOVED lines=9> */
.L_x_248:
[----:B------:R-:W-:Y:S05]  /*7380*/  BSYNC B1 ;  /* 0x0000000000017941 */ /* 0x000fea0003800000 */
.L_x_247:
        /* <DEDUP_REMOVED lines=9> */
.L_x_250:
[----:B------:R-:W-:Y:S05]  /*7420*/  BSYNC B1 ;  /* 0x0000000000017941 */ /* 0x000fea0003800000 */
.L_x_249:
        /* <DEDUP_REMOVED lines=9> */
.L_x_252:
[----:B------:R-:W-:Y:S05]  /*74c0*/  BSYNC B1 ;  /* 0x0000000000017941 */ /* 0x000fea0003800000 */
.L_x_251:
        /* <DEDUP_REMOVED lines=9> */
.L_x_254:
[----:B------:R-:W-:Y:S05]  /*7560*/  BSYNC B1 ;  /* 0x0000000000017941 */ /* 0x000fea0003800000 */
.L_x_253:
        /* <DEDUP_REMOVED lines=9> */
.L_x_256:
[----:B------:R-:W-:Y:S05]  /*7600*/  BSYNC B1 ;  /* 0x0000000000017941 */ /* 0x000fea0003800000 */
.L_x_255:
        /* <DEDUP_REMOVED lines=9> */
.L_x_258:
[----:B------:R-:W-:Y:S05]  /*76a0*/  BSYNC B1 ;  /* 0x0000000000017941 */ /* 0x000fea0003800000 */
.L_x_257:
        /* <DEDUP_REMOVED lines=9> */
.L_x_260:
[----:B------:R-:W-:Y:S05]  /*7740*/  BSYNC B1 ;  /* 0x0000000000017941 */ /* 0x000fea0003800000 */
.L_x_259:
        /* <DEDUP_REMOVED lines=9> */
.L_x_262:
[----:B------:R-:W-:Y:S05]  /*77e0*/  BSYNC B1 ;  /* 0x0000000000017941 */ /* 0x000fea0003800000 */
.L_x_261:
        /* <DEDUP_REMOVED lines=9> */
.L_x_264:
[----:B------:R-:W-:Y:S05]  /*7880*/  BSYNC B1 ;  /* 0x0000000000017941 */ /* 0x000fea0003800000 */
.L_x_263:
        /* <DEDUP_REMOVED lines=9> */
.L_x_266:
[----:B------:R-:W-:Y:S05]  /*7920*/  BSYNC B1 ;  /* 0x0000000000017941 */ /* 0x000fea0003800000 */
.L_x_265:
        /* <DEDUP_REMOVED lines=9> */
.L_x_268:
[----:B------:R-:W-:Y:S05]  /*79c0*/  BSYNC B1 ;  /* 0x0000000000017941 */ /* 0x000fea0003800000 */
.L_x_267:
        /* <DEDUP_REMOVED lines=9> */
.L_x_270:
[----:B------:R-:W-:Y:S05]  /*7a60*/  BSYNC B1 ;  /* 0x0000000000017941 */ /* 0x000fea0003800000 */
.L_x_269:
        /* <DEDUP_REMOVED lines=9> */
.L_x_272:
[----:B------:R-:W-:Y:S05]  /*7b00*/  BSYNC B1 ;  /* 0x0000000000017941 */ /* 0x000fea0003800000 */
.L_x_271:
        /* <DEDUP_REMOVED lines=9> */
.L_x_274:
[----:B------:R-:W-:Y:S05]  /*7ba0*/  BSYNC B1 ;  /* 0x0000000000017941 */ /* 0x000fea0003800000 */
.L_x_273:
        /* <DEDUP_REMOVED lines=9> */
.L_x_276:
[----:B------:R-:W-:Y:S05]  /*7c40*/  BSYNC B1 ;  /* 0x0000000000017941 */ /* 0x000fea0003800000 */
.L_x_275:
[----:B012--5:R-:W-:Y:S01]  /*7c50*/  IMAD.U32 R4, R172, 0x10000, RZ ;  /* 0x00010000ac047824 */ /* 0x027fe200078e00ff */
        /* <DEDUP_REMOVED lines=8> */
.L_x_278:
[----:B------:R-:W-:Y:S05]  /*7ce0*/  BSYNC B1 ;  /* 0x0000000000017941 */ /* 0x000fea0003800000 */
.L_x_277:
[----:B0----5:R-:W-:Y:S01]  /*7cf0*/  IMAD.U32 R4, R172, 0x10000, RZ ;  /* 0x00010000ac047824 */ /* 0x021fe200078e00ff */
[----:B------:R-:W-:Y:S01]  /*7d00*/  ISETP.GT.AND P1, PT, R0, 0x79, P1 ;  /* 0x000000790000780c */ /* 0x000fe20000f24270 */
[----:B------:R-:W-:Y:S01]  /*7d10*/  @P2 IMAD.MOV.U32 R5, RZ, RZ, R9 ;  /* 0x000000ffff052224 */ /* 0x000fe200078e0009 */
[----:B------:R-:W-:Y:S01]  /*7d20*/  BSSY B1, `(.L_x_279) ;  /* 0x0000008000017945 */ /* 0x000fe20003800000 */
[----:B------:R-:W-:Y:S01]  /*7d30*/  FMUL R3, R4, R155 ;  /* 0x0000009b04037220 */ /* 0x000fe20000400000 */
[----:B------:R-:W-:-:S03]  /*7d40*/  @P2 IMAD.MOV.U32 R4, RZ, RZ, R8 ;  /* 0x000000ffff042224 */ /* 0x000fc600078e0008 */
[----:B------:R-:W-:-:S05]  /*7d50*/  FFMA R3, R86, R154, R3 ;  /* 0x0000009a56037223 */ /* 0x000fca0000000003 */
[----:B------:R-:W-:-:S05]  /*7d60*/  F2FP.BF16.F32.PACK_AB R3, RZ, R3 ;  /* 0x00000003ff03723e */ /* 0x000fca00000010ff */
[----:B------:R0:W-:Y:S01]  /*7d70*/  @P2 STG.E.U16 desc[UR36][R4.64+0xf0], R3 ;  /* 0x0000f00304002986 */ /* 0x0001e2000c101524 */
[----:B------:R-:W-:Y:S05]  /*7d80*/  @!P1 BRA `(.L_x_280) ;  /* 0x0000000000049947 */ /* 0x000fea0003800000 */
[----:B------:R2:W5:Y:S02]  /*7d90*/  LDG.E.LTC128B.U16 R172, desc[UR36][R10.64+0xf2] ;  /* 0x0000f2240aac7981 */ /* 0x000564000c1e1520 */
.L_x_280:
[----:B------:R-:W-:Y:S05]  /*7da0*/  BSYNC B1 ;  /* 0x0000000000017941 */ /* 0x000fea0003800000 */
.L_x_279:
[----:B------:R-:W-:Y:S05]  /*7db0*/  @!P1 BRA `(.L_x_281) ;  /* 0x00000024004c9947 */ /* 0x000fea0003800000 */
[----:B-----5:R-:W-:-:S05]  /*7dc0*/  SHF.L.U32 R172, R172, 0x10, RZ ;  /* 0x00000010acac7819 */ /* 0x020fca00000006ff */
[----:B------:R-:W-:-:S04]  /*7dd0*/  FMUL R172, R172, R155 ;  /* 0x0000009bacac7220 */ /* 0x000fc80000400000 */
[----:B------:R-:W-:-:S05]  /*7de0*/  FFMA R172, R87, R154, R172 ;  /* 0x0000009a57ac7223 */ /* 0x000fca00000000ac */
[----:B------:R-:W-:-:S05]  /*7df0*/  F2FP.BF16.F32.PACK_AB R172, RZ, R172 ;  /* 0x000000acffac723e */ /* 0x000fca00000010ff */
[----:B------:R0:W-:Y:S01]  /*7e00*/  STG.E.U16 desc[UR36][R8.64+0xf2], R172 ;  /* 0x0000f2ac08007986 */ /* 0x0001e2000c101524 */
[----:B------:R-:W-:Y:S05]  /*7e10*/  BRA `(.L_x_281) ;  /* 0x0000002400347947 */ /* 0x000fea0003800000 */
.L_x_30:
[----:B------:R-:W-:Y:S01]  /*7e20*/  ULDC.64 UR4, c[0x0][0x5c0] ;  /* 0x0001700000047ab9 */ /* 0x000fe20000000a00 */
[-C--:B------:R-:W-:Y:S01]  /*7e30*/  FMUL R88, R88, R154.reuse ;  /* 0x0000009a58587220 */ /* 0x080fe20000400000 */
[----:B------:R-:W-:Y:S01]  /*7e40*/  LEA R8, P0, R166, UR4, 0x1 ;  /* 0x00000004a6087c11 */ /* 0x000fe2000f8008ff */
[----:B------:R-:W-:Y:S01]  /*7e50*/  IMAD.SHL.U32 R7, R4, 0x10, RZ ;  /* 0x0000001004077824 */ /* 0x000fe200078e00ff */
[----:B------:R-:W-:Y:S01]  /*7e60*/  ISETP.GT.AND P2, PT, R0, 0x1, P3 ;  /* 0x000000010000780c */ /* 0x000fe20001f44270 */
[-C--:B------:R-:W-:Y:S01]  /*7e70*/  FMUL R89, R89, R154.reuse ;  /* 0x0000009a59597220 */ /* 0x080fe20000400000 */
[----:B------:R-:W-:Y:S01]  /*7e80*/  LEA.HI.X R9, R166, UR5, R169, 0x1, P0 ;  /* 0x00000005a6097c11 */ /* 0x000fe200080f0ca9 */
[-C--:B------:R-:W-:Y:S01]  /*7e90*/  FMUL R90, R90, R154.reuse ;  /* 0x0000009a5a5a7220 */ /* 0x080fe20000400000 */
[----:B------:R-:W-:Y:S01]  /*7ea0*/  ISETP.GT.AND P0, PT, R3, 0x8, PT ;  /* 0x000000080300780c */ /* 0x000fe20003f04270 */
[----:B------:R-:W-:Y:S01]  /*7eb0*/  FMUL R91, R91, R154 ;  /* 0x0000009a5b5b7220 */ /* 0x000fe20000400000 */
[----:B------:R-:W-:Y:S01]  /*7ec0*/  F2FP.BF16.F32.PACK_AB R88, RZ, R88 ;  /* 0x00000058ff58723e */ /* 0x000fe200000010ff */
[-C--:B------:R-:W-:Y:S01]  /*7ed0*/  FMUL R92, R92, R154.reuse ;  /* 0x0000009a5c5c7220 */ /* 0x080fe20000400000 */
[----:B------:R-:W-:Y:S01]  /*7ee0*/  ISETP.GT.AND P4, PT, R0, RZ, P0 ;  /* 0x000000ff0000720c */ /* 0x000fe20000784270 */
[----:B------:R-:W-:Y:S01]  /*7ef0*/  FMUL R93, R93, R154 ;  /* 0x0000009a5d5d7220 */ /* 0x000fe20000400000 */
[----:B------:R-:W-:Y:S01]  /*7f00*/  SHF.L.U64.HI R6, R4, 0x4, R5 ;  /* 0x0000000404067819 */ /* 0x000fe20000010205 */
[----:B------:R-:W-:Y:S01]  /*7f10*/  @P1 STG.E.U16 desc[UR36][R8.64], R88 ;  /* 0x0000005808001986 */ /* 0x000fe2000c101524 */
[----:B------:R-:W-:Y:S01]  /*7f20*/  IADD3 R10, P5, R7, R8, RZ ;  /* 0x00000008070a7210 */ /* 0x000fe20007fbe0ff */
[-C--:B------:R-:W-:Y:S01]  /*7f30*/  FMUL R94, R94, R154.reuse ;  /* 0x0000009a5e5e7220 */ /* 0x080fe20000400000 */
[----:B------:R-:W-:Y:S01]  /*7f40*/  ISETP.GT.AND P1, PT, R0, 0x1, P0 ;  /* 0x000000010000780c */ /* 0x000fe20000724270 */
[----:B------:R-:W-:Y:S01]  /*7f50*/  FMUL R95, R95, R154 ;  /* 0x0000009a5f5f7220 */ /* 0x000fe20000400000 */
[----:B------:R-:W-:Y:S01]  /*7f60*/  F2FP.BF16.F32.PACK_AB R89, RZ, R89 ;  /* 0x00000059ff59723e */ /* 0x000fe200000010ff */
[----:B------:R-:W-:Y:S01]  /*7f70*/  IMAD.X R11, R6, 0x1, R9, P5 ;  /* 0x00000001060b7824 */ /* 0x000fe200028e0609 */
[----:B------:R-:W-:Y:S01]  /*7f80*/  F2FP.BF16.F32.PACK_AB R90, RZ, R90 ;  /* 0x0000005aff5a723e */ /* 0x000fe200000010ff */
[-C--:B------:R-:W-:Y:S01]  /*7f90*/  FMUL R96, R96, R154.reuse ;  /* 0x0000009a60607220 */ /* 0x080fe20000400000 */
[----:B------:R-:W-:Y:S01]  /*7fa0*/  F2FP.BF16.F32.PACK_AB R91, RZ, R91 ;  /* 0x0000005bff5b723e */ /* 0x000fe200000010ff */
[----:B------:R-:W-:Y:S01]  /*7fb0*/  @P2 STG.E.U16 desc[UR36][R8.64+0x2], R89 ;  /* 0x0000025908002986 */ /* 0x000fe2000c101524 */
[C---:B------:R-:W-:Y:S01]  /*7fc0*/  ISETP.GT.AND P5, PT, R0.reuse, 0x9, P3 ;  /* 0x000000090000780c */ /* 0x040fe20001fa4270 */
[-C--:B------:R-:W-:Y:S01]  /*7fd0*/  FMUL R97, R97, R154.reuse ;  /* 0x0000009a61617220 */ /* 0x080fe20000400000 */
[C---:B------:R-:W-:Y:S01]  /*7fe0*/  ISETP.GT.AND P2, PT, R0.reuse, 0x8, P0 ;  /* 0x000000080000780c */ /* 0x040fe20000744270 */
[----:B------:R-:W-:Y:S01]  /*7ff0*/  @P4 STG.E.U16 desc[UR36][R10.64], R90 ;  /* 0x0000005a0a004986 */ /* 0x000fe2000c101524 */
[----:B------:R-:W-:Y:S01]  /*8000*/  ISETP.GT.AND P4, PT, R0, 0x8, P3 ;  /* 0x000000080000780c */ /* 0x000fe20001f84270 */
[----:B------:R-:W-:Y:S01]  /*8010*/  FMUL R98, R98, R154 ;  /* 0x0000009a62627220 */ /* 0x000fe20000400000 */
[----:B------:R-:W-:Y:S01]  /*8020*/  F2FP.BF16.F32.PACK_AB R92, RZ, R92 ;  /* 0x0000005cff5c723e */ /* 0x000fe200000010ff */
[----:B------:R-:W-:Y:S01]  /*8030*/  @P1 STG.E.U16 desc[UR36][R10.64+0x2], R91 ;  /* 0x0000025b0a001986 */ /* 0x000fe2000c101524 */
[----:B------:R-:W-:Y:S01]  /*8040*/  ISETP.GT.AND P1, PT, R0, 0x9, P0 ;  /* 0x000000090000780c */ /* 0x000fe20000724270 */
[-C--:B------:R-:W-:Y:S01]  /*8050*/  FMUL R99, R99, R154.reuse ;  /* 0x0000009a63637220 */ /* 0x080fe20000400000 */
[----:B------:R-:W-:Y:S01]  /*8060*/  F2FP.BF16.F32.PACK_AB R93, RZ, R93 ;  /* 0x0000005dff5d723e */ /* 0x000fe200000010ff */
[----:B------:R-:W-:Y:S01]  /*8070*/  FMUL R100, R100, R154 ;  /* 0x0000009a64647220 */ /* 0x000fe20000400000 */
[----:B------:R-:W-:Y:S01]  /*8080*/  F2FP.BF16.F32.PACK_AB R94, RZ, R94 ;  /* 0x0000005eff5e723e */ /* 0x000fe200000010ff */
[-C--:B------:R-:W-:Y:S01]  /*8090*/  FMUL R101, R101, R154.reuse ;  /* 0x0000009a65657220 */ /* 0x080fe20000400000 */
[----:B------:R-:W-:Y:S01]  /*80a0*/  F2FP.BF16.F32.PACK_AB R95, RZ, R95 ;  /* 0x0000005fff5f723e */ /* 0x000fe200000010ff */
[----:B------:R-:W-:Y:S01]  /*80b0*/  FMUL R102, R102, R154 ;  /* 0x0000009a66667220 */ /* 0x000fe20000400000 */
[----:B------:R-:W-:Y:S01]  /*80c0*/  F2FP.BF16.F32.PACK_AB R96, RZ, R96 ;  /* 0x00000060ff60723e */ /* 0x000fe200000010ff */
[----:B------:R-:W-:Y:S01]  /*80d0*/  @P4 STG.E.U16 desc[UR36][R8.64+0x10], R92 ;  /* 0x0000105c08004986 */ /* 0x000fe2000c101524 */
[C---:B------:R-:W-:Y:S01]  /*80e0*/  ISETP.GT.AND P4, PT, R0.reuse, 0x10, P3 ;  /* 0x000000100000780c */ /* 0x040fe20001f84270 */
[-C--:B------:R-:W-:Y:S01]  /*80f0*/  FMUL R103, R103, R154.reuse ;  /* 0x0000009a67677220 */ /* 0x080fe20000400000 */
[----:B------:R-:W-:Y:S01]  /*8100*/  F2FP.BF16.F32.PACK_AB R97, RZ, R97 ;  /* 0x00000061ff61723e */ /* 0x000fe200000010ff */
[----:B------:R-:W-:Y:S01]  /*8110*/  @P5 STG.E.U16 desc[UR36][R8.64+0x12], R93 ;  /* 0x0000125d08005986 */ /* 0x000fe2000c101524 */
[----:B------:R-:W-:Y:S01]  /*8120*/  ISETP.GT.AND P5, PT, R0, 0x11, P0 ;  /* 0x000000110000780c */ /* 0x000fe200007a4270 */
        /* <DEDUP_REMOVED lines=74> */
[-C--:B------:R-:W-:Y:S01]  /*85d0*/  FMUL R125, R125, R154.reuse ;  /* 0x0000009a7d7d7220 */ /* 0x080fe20000400000 */
[----:B------:R-:W-:Y:S01]  /*85e0*/  F2FP.BF16.F32.PACK_AB R119, RZ, R119 ;  /* 0x00000077ff77723e */ /* 0x000fe200000010ff */
[----:B------:R-:W-:Y:S01]  /*85f0*/  FMUL R126, R126, R154 ;  /* 0x0000009a7e7e7220 */ /* 0x000fe20000400000 */
[----:B------:R-:W-:Y:S01]  /*8600*/  F2FP.BF16.F32.PACK_AB R120, RZ, R120 ;  /* 0x00000078ff78723e */ /* 0x000fe200000010ff */
        /* <DEDUP_REMOVED lines=64> */
[----:B------:R-:W-:Y:S01]  /*8a10*/  FMUL R145, R145, R154 ;  /* 0x0000009a91917220 */ /* 0x000fe20000400000 */
[----:B------:R-:W-:Y:S01]  /*8a20*/  F2FP.BF16.F32.PACK_AB R139, RZ, R139 ;  /* 0x0000008bff8b723e */ /* 0x000fe200000010ff */
[----:B------:R-:W-:Y:S01]  /*8a30*/  IMAD.SHL.U32 R21, R4, 0x100, RZ ;  /* 0x0000010004157824 */ /* 0x000fe200078e00ff */
[----:B------:R-:W-:Y:S01]  /*8a40*/  F2FP.BF16.F32.PACK_AB R140, RZ, R140 ;  /* 0x0000008cff8c723e */ /* 0x000fe200000010ff */
[----:B------:R-:W-:Y:S01]  /*8a50*/  @P1 STG.E.U16 desc[UR36][R8.64+0x90], R124 ;  /* 0x0000907c08001986 */ /* 0x000fe2000c101524 */
[----:B------:R-:W-:Y:S01]  /*8a60*/  ISETP.GT.AND P1, PT, R0, 0x50, P3 ;  /* 0x000000500000780c */ /* 0x000fe20001f24270 */
[-C--:B------:R-:W-:Y:S01]  /*8a70*/  FMUL R146, R146, R154.reuse ;  /* 0x0000009a92927220 */ /* 0x080fe20000400000 */
[----:B------:R-:W-:Y:S01]  /*8a80*/  F2FP.BF16.F32.PACK_AB R141, RZ, R141 ;  /* 0x0000008dff8d723e */ /* 0x000fe200000010ff */
[----:B------:R-:W-:Y:S01]  /*8a90*/  @P2 STG.E.U16 desc[UR36][R8.64+0x92], R125 ;  /* 0x0000927d08002986 */ /* 0x000fe2000c101524 */
[C---:B------:R-:W-:Y:S01]  /*8aa0*/  ISETP.GT.AND P2, PT, R0.reuse, 0x51, P3 ;  /* 0x000000510000780c */ /* 0x040fe20001f44270 */
[----:B------:R-:W-:Y:S01]  /*8ab0*/  FMUL R147, R147, R154 ;  /* 0x0000009a93937220 */ /* 0x000fe20000400000 */
        /* <DEDUP_REMOVED lines=12> */
[----:B------:R-:W-:Y:S01]  /*8b80*/  SHF.L.U64.HI R15, R4, 0x8, R5 ;  /* 0x00000008040f7819 */ /* 0x000fe20000010205 */
[----:B------:R-:W-:Y:S01]  /*8b90*/  @P2 STG.E.U16 desc[UR36][R8.64+0xa2], R129 ;  /* 0x0000a28108002986 */ /* 0x000fe2000c101524 */
[C---:B------:R-:W-:Y:S01]  /*8ba0*/  ISETP.GT.AND P2, PT, R0.reuse, 0x59, P3 ;  /* 0x000000590000780c */ /* 0x040fe20001f44270 */
        /* <DEDUP_REMOVED lines=56> */
[----:B------:R-:W-:Y:S01]  /*8f30*/  FMUL R39, R39, R154 ;  /* 0x0000009a27277220 */ /* 0x000fe20000400000 */
[----:B------:R-:W-:Y:S01]  /*8f40*/  F2FP.BF16.F32.PACK_AB R33, RZ, R33 ;  /* 0x00000021ff21723e */ /* 0x000fe200000010ff */
[----:B------:R-:W-:Y:S01]  /*8f50*/  @P2 STG.E.U16 desc[UR36][R10.64+0xd0], R142 ;  /* 0x0000d08e0a002986 */ /* 0x000fe2000c101524 */
[----:B------:R-:W-:Y:S01]  /*8f60*/  F2FP.BF16.F32.PACK_AB R34, RZ, R34 ;  /* 0x00000022ff22723e */ /* 0x000fe200000010ff */
[-C--:B------:R-:W-:Y:S01]  /*8f70*/  FMUL R40, R40, R154.reuse ;  /* 0x0000009a28287220 */ /* 0x080fe20000400000 */
[----:B------:R-:W-:Y:S01]  /*8f80*/  F2FP.BF16.F32.PACK_AB R35, RZ, R35 ;  /* 0x00000023ff23723e */ /* 0x000fe200000010ff */
[----:B------:R-:W-:Y:S01]  /*8f90*/  FMUL R41, R41, R154 ;  /* 0x0000009a29297220 */ /* 0x000fe20000400000 */
[----:B------:R-:W-:Y:S01]  /*8fa0*/  F2FP.BF16.F32.PACK_AB R36, RZ, R36 ;  /* 0x00000024ff24723e */ /* 0x000fe200000010ff */
[----:B------:R-:W-:Y:S01]  /*8fb0*/  @P4 STG.E.U16 desc[UR36][R10.64+0xd2], R143 ;  /* 0x0000d28f0a004986 */ /* 0x000fe2000c101524 */
[----:B------:R-:W-:Y:S01]  /*8fc0*/  ISETP.GT.AND P4, PT, R0, 0x71, P0 ;  /* 0x000000710000780c */ /* 0x000fe20000784270 */
[----:B------:R-:W-:Y:S01]  /*8fd0*/  FMUL R42, R42, R154 ;  /* 0x0000009a2a2a7220 */ /* 0x000fe20000400000 */
[----:B------:R-:W-:Y:S01]  /*8fe0*/  F2FP.BF16.F32.PACK_AB R37, RZ, R37 ;  /* 0x00000025ff25723e */ /* 0x000fe200000010ff */
[----:B------:R-:W-:Y:S01]  /*8ff0*/  @P5 STG.E.U16 desc[UR36][R8.64+0xe0], R144 ;  /* 0x0000e09008005986 */ /* 0x000fe2000c101524 */
[----:B------:R-:W-:Y:S01]  /*9000*/  ISETP.GT.AND P5, PT, R0, 0x70, P0 ;  /* 0x000000700000780c */ /* 0x000fe200007a4270 */
[----:B------:R-:W-:Y:S01]  /*9010*/  @P1 IMAD.MOV.U32 R4, RZ, RZ, R8 ;  /* 0x000000ffff041224 */ /* 0x000fe200078e0008 */
[----:B------:R-:W-:Y:S01]  /*9020*/  F2FP.BF16.F32.PACK_AB R38, RZ, R38 ;  /* 0x00000026ff26723e */ /* 0x000fe200000010ff */
[----:B------:R-:W-:Y:S01]  /*9030*/  @P1 IMAD.MOV.U32 R5, RZ, RZ, R9 ;  /* 0x000000ffff051224 */ /* 0x000fe200078e0009 */
[----:B------:R-:W-:Y:S01]  /*9040*/  F2FP.BF16.F32.PACK_AB R39, RZ, R39 ;  /* 0x00000027ff27723e */ /* 0x000fe200000010ff */
[----:B------:R-:W-:Y:S01]  /*9050*/  FMUL R43, R43, R154 ;  /* 0x0000009a2b2b7220 */ /* 0x000fe20000400000 */
[----:B------:R-:W-:Y:S01]  /*9060*/  F2FP.BF16.F32.PACK_AB R40, RZ, R40 ;  /* 0x00000028ff28723e */ /* 0x000fe200000010ff */
[----:B------:R-:W-:Y:S01]  /*9070*/  FMUL R44, R44, R154 ;  /* 0x0000009a2c2c7220 */ /* 0x000fe20000400000 */
[----:B------:R0:W-:Y:S01]  /*9080*/  @P1 STG.E.U16 desc[UR36][R4.64+0xe2], R145 ;  /* 0x0000e29104001986 */ /* 0x0001e2000c101524 */
[----:B------:R-:W-:Y:S01]  /*9090*/  IADD3 R12, P1, P2, R7, R8, R21 ;  /* 0x00000008070c7210 */ /* 0x000fe20007a3e015 */
[-C--:B------:R-:W-:Y:S01]  /*90a0*/  FMUL R45, R45, R154.reuse ;  /* 0x0000009a2d2d7220 */ /* 0x080fe20000400000 */
[----:B------:R-:W-:Y:S01]  /*90b0*/  F2FP.BF16.F32.PACK_AB R41, RZ, R41 ;  /* 0x00000029ff29723e */ /* 0x000fe200000010ff */
[-C--:B------:R-:W-:Y:S01]  /*90c0*/  FMUL R46, R46, R154.reuse ;  /* 0x0000009a2e2e7220 */ /* 0x080fe20000400000 */
[----:B------:R-:W-:Y:S01]  /*90d0*/  IADD3.X R13, R6, R9, R15, P1, P2 ;  /* 0x00000009060d7210 */ /* 0x000fe20000fe440f */
[-C--:B------:R-:W-:Y:S01]  /*90e0*/  FMUL R47, R47, R154.reuse ;  /* 0x0000009a2f2f7220 */ /* 0x080fe20000400000 */
[C---:B------:R-:W-:Y:S01]  /*90f0*/  ISETP.GT.AND P1, PT, R3.reuse, 0x80, PT ;  /* 0x000000800300780c */ /* 0x040fe20003f24270 */
[-C--:B------:R-:W-:Y:S01]  /*9100*/  FMUL R48, R48, R154.reuse ;  /* 0x0000009a30307220 */ /* 0x080fe20000400000 */
[----:B------:R-:W-:Y:S01]  /*9110*/  ISETP.GT.AND P2, PT, R3, 0x88, PT ;  /* 0x000000880300780c */ /* 0x000fe20003f44270 */
[----:B------:R-:W-:Y:S01]  /*9120*/  FMUL R49, R49, R154 ;  /* 0x0000009a31317220 */ /* 0x000fe20000400000 */
[----:B------:R-:W-:Y:S01]  /*9130*/  F2FP.BF16.F32.PACK_AB R42, RZ, R42 ;  /* 0x0000002aff2a723e */ /* 0x000fe200000010ff */
[----:B0-----:R-:W-:Y:S01]  /*9140*/  @P5 IMAD.MOV.U32 R4, RZ, RZ, R10 ;  /* 0x000000ffff045224 */ /* 0x001fe200078e000a */
[----:B------:R-:W-:Y:S01]  /*9150*/  F2FP.BF16.F32.PACK_AB R43, RZ, R43 ;  /* 0x0000002bff2b723e */ /* 0x000fe200000010ff */
[----:B------:R-:W-:Y:S01]  /*9160*/  @P5 IMAD.MOV.U32 R5, RZ, RZ, R11 ;  /* 0x000000ffff055224 */ /* 0x000fe200078e000b */
[----:B------:R-:W-:Y:S01]  /*9170*/  F2FP.BF16.F32.PACK_AB R44, RZ, R44 ;  /* 0x0000002cff2c723e */ /* 0x000fe200000010ff */
[-C--:B------:R-:W-:Y:S01]  /*9180*/  FMUL R50, R50, R154.reuse ;  /* 0x0000009a32327220 */ /* 0x080fe20000400000 */
[----:B------:R-:W-:Y:S01]  /*9190*/  F2FP.BF16.F32.PACK_AB R45, RZ, R45 ;  /* 0x0000002dff2d723e */ /* 0x000fe200000010ff */
[-C--:B------:R-:W-:Y:S01]  /*91a0*/  FMUL R51, R51, R154.reuse ;  /* 0x0000009a33337220 */ /* 0x080fe20000400000 */
[----:B------:R0:W-:Y:S01]  /*91b0*/  @P5 STG.E.U16 desc[UR36][R4.64+0xe0], R146 ;  /* 0x0000e09204005986 */ /* 0x0001e2000c101524 */
[----:B------:R-:W-:Y:S01]  /*91c0*/  ISETP.GT.AND P5, PT, R0, 0x78, P3 ;  /* 0x000000780000780c */ /* 0x000fe20001fa4270 */
[-C--:B------:R-:W-:Y:S01]  /*91d0*/  FMUL R52, R52, R154.reuse ;  /* 0x0000009a34347220 */ /* 0x080fe20000400000 */
[C---:B------:R-:W-:Y:S01]  /*91e0*/  ISETP.GT.AND P3, PT, R0.reuse, 0x79, P3 ;  /* 0x000000790000780c */ /* 0x040fe20001f64270 */
[----:B------:R-:W-:Y:S01]  /*91f0*/  @P4 STG.E.U16 desc[UR36][R10.64+0xe2], R147 ;  /* 0x0000e2930a004986 */ /* 0x000fe2000c101524 */
[C---:B------:R-:W-:Y:S01]  /*9200*/  ISETP.GT.AND P4, PT, R0.reuse, 0x78, P0 ;  /* 0x000000780000780c */ /* 0x040fe20000784270 */
[-C--:B------:R-:W-:Y:S01]  /*9210*/  FMUL R53, R53, R154.reuse ;  /* 0x0000009a35357220 */ /* 0x080fe20000400000 */
[----:B------:R-:W-:Y:S01]  /*9220*/  ISETP.GT.AND P0, PT, R0, 0x79, P0 ;  /* 0x000000790000780c */ /* 0x000fe20000704270 */
[----:B------:R-:W-:Y:S01]  /*9230*/  FMUL R54, R54, R154 ;  /* 0x0000009a36367220 */ /* 0x000fe20000400000 */
[----:B------:R-:W-:Y:S01]  /*9240*/  F2FP.BF16.F32.PACK_AB R46, RZ, R46 ;  /* 0x0000002eff2e723e */ /* 0x000fe200000010ff */
[-C--:B------:R-:W-:Y:S01]  /*9250*/  FMUL R55, R55, R154.reuse ;  /* 0x0000009a37377220 */ /* 0x080fe20000400000 */
[----:B------:R-:W-:Y:S01]  /*9260*/  F2FP.BF16.F32.PACK_AB R47, RZ, R47 ;  /* 0x0000002fff2f723e */ /* 0x000fe200000010ff */
[----:B------:R-:W-:Y:S01]  /*9270*/  FMUL R56, R56, R154 ;  /* 0x0000009a38387220 */ /* 0x000fe20000400000 */
[----:B------:R-:W-:Y:S01]  /*9280*/  F2FP.BF16.F32.PACK_AB R48, RZ, R48 ;  /* 0x00000030ff30723e */ /* 0x000fe200000010ff */
[----:B------:R-:W-:Y:S01]  /*9290*/  @P5 STG.E.U16 desc[UR36][R8.64+0xf0], R148 ;  /* 0x0000f09408005986 */ /* 0x000fe2000c101524 */
[----:B0-----:R-:W-:Y:S01]  /*92a0*/  IADD3 R4, P5, R21, R8, RZ ;  /* 0x0000000815047210 */ /* 0x001fe20007fbe0ff */
[-C--:B------:R-:W-:Y:S01]  /*92b0*/  FMUL R57, R57, R154.reuse ;  /* 0x0000009a39397220 */ /* 0x080fe20000400000 */
[----:B------:R-:W-:Y:S01]  /*92c0*/  F2FP.BF16.F32.PACK_AB R49, RZ, R49 ;  /* 0x00000031ff31723e */ /* 0x000fe200000010ff */
[----:B------:R0:W-:Y:S01]  /*92d0*/  @P3 STG.E.U16 desc[UR36][R8.64+0xf2], R149 ;  /* 0x0000f29508003986 */ /* 0x0001e2000c101524 */
[C---:B------:R-:W-:Y:S01]  /*92e0*/  ISETP.GT.AND P3, PT, R0.reuse, RZ, P1 ;  /* 0x000000ff0000720c */ /* 0x040fe20000f64270 */
[----:B------:R-:W-:Y:S01]  /*92f0*/  IMAD.X R5, R15, 0x1, R9, P5 ;  /* 0x000000010f057824 */ /* 0x000fe200028e0609 */
[C---:B------:R-:W-:Y:S01]  /*9300*/  ISETP.GT.AND P5, PT, R0.reuse, RZ, P2 ;  /* 0x000000ff0000720c */ /* 0x040fe200017a4270 */
        /* <DEDUP_REMOVED lines=11> */
[----:B0-----:R-:W-:Y:S01]  /*93c0*/  IADD3 R8, P3, R7, R4, RZ ;  /* 0x0000000407087210 */ /* 0x001fe20007f7e0ff */
[----:B------:R-:W-:Y:S01]  /*93d0*/  FMUL R61, R61, R154 ;  /* 0x0000009a3d3d7220 */ /* 0x000fe20000400000 */
[----:B------:R-:W-:Y:S01]  /*93e0*/  F2FP.BF16.F32.PACK_AB R53, RZ, R53 ;  /* 0x00000035ff35723e */ /* 0x000fe200000010ff */
[----:B------:R-:W-:Y:S01]  /*93f0*/  @P4 STG.E.U16 desc[UR36][R4.64+0x2], R25 ;  /* 0x0000021904004986 */ /* 0x000fe2000c101524 */
[----:B------:R-:W-:Y:S01]  /*9400*/  IADD3 R14, P4, R7, R4, RZ ;  /* 0x00000004070e7210 */ /* 0x000fe20007f9e0ff */
[--C-:B------:R-:W-:Y:S01]  /*9410*/  IMAD.X R9, R6, 0x1, R5.reuse, P3 ;  /* 0x0000000106097824 */ /* 0x100fe200018e0605 */
[----:B------:R-:W-:Y:S01]  /*9420*/  ISETP.GT.AND P3, PT, R0, 0x9, P2 ;  /* 0x000000090000780c */ /* 0x000fe20001764270 */
[----:B------:R-:W-:Y:S01]  /*9430*/  FMUL R62, R62, R154 ;  /* 0x0000009a3e3e7220 */ /* 0x000fe20000400000 */
[----:B------:R-:W-:Y:S01]  /*9440*/  F2FP.BF16.F32.PACK_AB R54, RZ, R54 ;  /* 0x00000036ff36723e */ /* 0x000fe200000010ff */
[----:B------:R-:W-:Y:S01]  /*9450*/  IMAD.X R15, R6, 0x1, R5, P4 ;  /* 0x00000001060f7824 */ /* 0x000fe200020e0605 */
[----:B------:R-:W-:Y:S01]  /*9460*/  ISETP.GT.AND P4, PT, R0, 0x8, P1 ;  /* 0x000000080000780c */ /* 0x000fe20000f84270 */
[-C--:B------:R-:W-:Y:S01]  /*9470*/  FMUL R63, R63, R154.reuse ;  /* 0x0000009a3f3f7220 */ /* 0x080fe20000400000 */
[----:B------:R-:W-:Y:S01]  /*9480*/  F2FP.BF16.F32.PACK_AB R55, RZ, R55 ;  /* 0x00000037ff37723e */ /* 0x000fe200000010ff */
[-C--:B------:R-:W-:Y:S01]  /*9490*/  FMUL R64, R64, R154.reuse ;  /* 0x0000009a40407220 */ /* 0x080fe20000400000 */
        /* <DEDUP_REMOVED lines=8> */
[-C--:B------:R-:W-:Y:S01]  /*9520*/  FMUL R67, R67, R154.reuse ;  /* 0x0000009a43437220 */ /* 0x080fe20000400000 */
[----:B------:R-:W-:Y:S01]  /*9530*/  @P4 STG.E.U16 desc[UR36][R4.64+0x10], R28 ;  /* 0x0000101c04004986 */ /* 0x000fe2000c101524 */
[----:B------:R-:W-:Y:S01]  /*9540*/  ISETP.GT.AND P4, PT, R0, 0x10, P1 ;  /* 0x000000100000780c */ /* 0x000fe20000f84270 */
[----:B------:R-:W-:Y:S01]  /*9550*/  FMUL R68, R68, R154 ;  /* 0x0000009a44447220 */ /* 0x000fe20000400000 */
[----:B------:R-:W-:Y:S01]  /*9560*/  F2FP.BF16.F32.PACK_AB R58, RZ, R58 ;  /* 0x0000003aff3a723e */ /* 0x000fe200000010ff */
[-C--:B------:R-:W-:Y:S01]  /*9570*/  FMUL R69, R69, R154.reuse ;  /* 0x0000009a45457220 */ /* 0x080fe20000400000 */
        /* <DEDUP_REMOVED lines=18> */
[--C-:B------:R-:W-:Y:S01]  /*96a0*/  @P0 IMAD.MOV.U32 R7, RZ, RZ, R13.reuse ;  /* 0x000000ffff070224 */ /* 0x100fe200078e000d */
[----:B------:R-:W-:Y:S01]  /*96b0*/  @P0 MOV R6, R12 ;  /* 0x0000000c00060202 */ /* 0x000fe20000000f00 */
[-C--:B------:R-:W-:Y:S01]  /*96c0*/  FMUL R74, R74, R154.reuse ;  /* 0x0000009a4a4a7220 */ /* 0x080fe20000400000 */
[----:B------:R-:W-:Y:S01]  /*96d0*/  F2FP.BF16.F32.PACK_AB R63, RZ, R63 ;  /* 0x0000003fff3f723e */ /* 0x000fe200000010ff */
[----:B------:R-:W-:Y:S01]  /*96e0*/  FMUL R75, R75, R154 ;  /* 0x0000009a4b4b7220 */ /* 0x000fe20000400000 */
[----:B------:R-:W-:Y:S01]  /*96f0*/  F2FP.BF16.F32.PACK_AB R64, RZ, R64 ;  /* 0x00000040ff40723e */ /* 0x000fe200000010ff */
[----:B------:R0:W-:Y:S01]  /*9700*/  @P0 STG.E.U16 desc[UR36][R6.64+0x20], R34 ;  /* 0x0000202206000986 */ /* 0x0001e2000c101524 */
        /* <DEDUP_REMOVED lines=9> */
[----:B------:R-:W-:Y:S01]  /*97a0*/  FMUL R80, R80, R154 ;  /* 0x0000009a50507220 */ /* 0x000fe20000400000 */
[----:B------:R-:W-:Y:S01]  /*97b0*/  F2FP.BF16.F32.PACK_AB R69, RZ, R69 ;  /* 0x00000045ff45723e */ /* 0x000fe200000010ff */
[--C-:B0-----:R-:W-:Y:S01]  /*97c0*/  @P3 IMAD.MOV.U32 R6, RZ, RZ, R12.reuse ;  /* 0x000000ffff063224 */ /* 0x101fe200078e000c */
[----:B------:R-:W-:Y:S01]  /*97d0*/  F2FP.BF16.F32.PACK_AB R70, RZ, R70 ;  /* 0x00000046ff46723e */ /* 0x000fe200000010ff */
[--C-:B------:R-:W-:Y:S01]  /*97e0*/  @P3 IMAD.MOV.U32 R7, RZ, RZ, R13.reuse ;  /* 0x000000ffff073224 */ /* 0x100fe200078e000d */
[----:B------:R-:W-:Y:S01]  /*97f0*/  F2FP.BF16.F32.PACK_AB R71, RZ, R71 ;  /* 0x00000047ff47723e */ /* 0x000fe200000010ff */
[----:B------:R-:W-:Y:S01]  /*9800*/  FMUL R81, R81, R154 ;  /* 0x0000009a51517220 */ /* 0x000fe20000400000 */
[----:B------:R-:W-:Y:S01]  /*9810*/  F2FP.BF16.F32.PACK_AB R72, RZ, R72 ;  /* 0x00000048ff48723e */ /* 0x000fe200000010ff */
[-C--:B------:R-:W-:Y:S01]  /*9820*/  FMUL R82, R82, R154.reuse ;  /* 0x0000009a52527220 */ /* 0x080fe20000400000 */
[----:B------:R0:W-:Y:S01]  /*9830*/  @P3 STG.E.U16 desc[UR36][R6.64+0x22], R35 ;  /* 0x0000222306003986 */ /* 0x0001e2000c101524 */
        /* <DEDUP_REMOVED lines=11> */
[----:B0-----:R-:W-:Y:S01]  /*98f0*/  @P0 IMAD.MOV.U32 R6, RZ, RZ, R12 ;  /* 0x000000ffff060224 */ /* 0x001fe200078e000c */
[----:B------:R-:W-:Y:S01]  /*9900*/  F2FP.BF16.F32.PACK_AB R76, RZ, R76 ;  /* 0x0000004cff4c723e */ /* 0x000fe200000010ff */
[----:B------:R-:W-:Y:S01]  /*9910*/  @P0 IMAD.MOV.U32 R7, RZ, RZ, R13 ;  /* 0x000000ffff070224 */ /* 0x000fe200078e000d */
[----:B------:R-:W-:Y:S01]  /*9920*/  F2FP.BF16.F32.PACK_AB R77, RZ, R77 ;  /* 0x0000004dff4d723e */ /* 0x000fe200000010ff */
[----:B------:R-:W-:Y:S01]  /*9930*/  FMUL R86, R86, R154 ;  /* 0x0000009a56567220 */ /* 0x000fe20000400000 */
[----:B------:R-:W-:Y:S01]  /*9940*/  F2FP.BF16.F32.PACK_AB R78, RZ, R78 ;  /* 0x0000004eff4e723e */ /* 0x000fe200000010ff */
[----:B------:R-:W-:Y:S01]  /*9950*/  FMUL R87, R87, R154 ;  /* 0x0000009a57577220 */ /* 0x000fe20000400000 */
[----:B------:R0:W-:Y:S01]  /*9960*/  @P0 STG.E.U16 desc[UR36][R6.64+0x30], R38 ;  /* 0x0000302606000986 */ /* 0x0001e2000c101524 */
[----:B------:R-:W-:-:S02]  /*9970*/  ISETP.GT.AND P0, PT, R0, 0x20, P2 ;  /* 0x000000200000780c */ /* 0x000fc40001704270 */
[----:B------:R-:W-:Y:S02]  /*9980*/  F2FP.BF16.F32.PACK_AB R79, RZ, R79 ;  /* 0x0000004fff4f723e */ /* 0x000fe400000010ff */
[----:B------:R-:W-:Y:S02]  /*9990*/  F2FP.BF16.F32.PACK_AB R80, RZ, R80 ;  /* 0x00000050ff50723e */ /* 0x000fe400000010ff */
[----:B------:R-:W-:Y:S02]  /*99a0*/  F2FP.BF16.F32.PACK_AB R81, RZ, R81 ;  /* 0x00000051ff51723e */ /* 0x000fe400000010ff */
[----:B------:R-:W-:Y:S02]  /*99b0*/  F2FP.BF16.F32.PACK_AB R82, RZ, R82 ;  /* 0x00000052ff52723e */ /* 0x000fe400000010ff */
[----:B------:R-:W-:Y:S01]  /*99c0*/  F2FP.BF16.F32.PACK_AB R83, RZ, R83 ;  /* 0x00000053ff53723e */ /* 0x000fe200000010ff */
[----:B0-----:R-:W-:Y:S01]  /*99d0*/  @P3 IMAD.MOV.U32 R6, RZ, RZ, R12 ;  /* 0x000000ffff063224 */ /* 0x001fe200078e000c */
[----:B------:R-:W-:Y:S01]  /*99e0*/  F2FP.BF16.F32.PACK_AB R84, RZ, R84 ;  /* 0x00000054ff54723e */ /* 0x000fe200000010ff */
[----:B------:R-:W-:Y:S01]  /*99f0*/  @P3 IMAD.MOV.U32 R7, RZ, RZ, R13 ;  /* 0x000000ffff073224 */ /* 0x000fe200078e000d */
[----:B------:R-:W-:-:S02]  /*9a00*/  F2FP.BF16.F32.PACK_AB R85, RZ, R85 ;  /* 0x00000055ff55723e */ /* 0x000fc400000010ff */
[----:B------:R-:W-:Y:S02]  /*9a10*/  F2FP.BF16.F32.PACK_AB R86, RZ, R86 ;  /* 0x00000056ff56723e */ /* 0x000fe400000010ff */
[----:B------:R0:W-:Y:S01]  /*9a20*/  @P3 STG.E.U16 desc[UR36][R6.64+0x32], R39 ;  /* 0x0000322706003986 */ /* 0x0001e2000c101524 */
[C---:B------:R-:W-:Y:S02]  /*9a30*/  ISETP.GT.AND P3, PT, R0.reuse, 0x21, P2 ;  /* 0x000000210000780c */ /* 0x040fe40001764270 */
[----:B------:R-:W-:Y:S01]  /*9a40*/  F2FP.BF16.F32.PACK_AB R87, RZ, R87 ;  /* 0x00000057ff57723e */ /* 0x000fe200000010ff */
[----:B------:R-:W-:Y:S01]  /*9a50*/  @P4 STG.E.U16 desc[UR36][R4.64+0x40], R40 ;  /* 0x0000402804004986 */ /* 0x000fe2000c101524 */
[----:B------:R-:W-:-:S03]  /*9a60*/  ISETP.GT.AND P4, PT, R0, 0x28, P1 ;  /* 0x000000280000780c */ /* 0x000fc60000f84270 */
[----:B------:R-:W-:Y:S01]  /*9a70*/  @P5 STG.E.U16 desc[UR36][R4.64+0x42], R41 ;  /* 0x0000422904005986 */ /* 0x000fe2000c101524 */
[----:B------:R-:W-:Y:S01]  /*9a80*/  ISETP.GT.AND P5, PT, R0, 0x29, P1 ;  /* 0x000000290000780c */ /* 0x000fe20000fa4270 */
[----:B0-----:R-:W-:Y:S02]  /*9a90*/  @P0 IMAD.MOV.U32 R6, RZ, RZ, R12 ;  /* 0x000000ffff060224 */ /* 0x001fe400078e000c */
[----:B------:R-:W-:-:S05]  /*9aa0*/  @P0 IMAD.MOV.U32 R7, RZ, RZ, R13 ;  /* 0x000000ffff070224 */ /* 0x000fca00078e000d */
[----:B------:R0:W-:Y:S01]  /*9ab0*/  @P0 STG.E.U16 desc[UR36][R6.64+0x40], R42 ;  /* 0x0000402a06000986 */ /* 0x0001e2000c101524 */
[----:B------:R-:W-:Y:S01]  /*9ac0*/  ISETP.GT.AND P0, PT, R0, 0x28, P2 ;  /* 0x000000280000780c */ /* 0x000fe20001704270 */
[----:B0-----:R-:W-:Y:S01]  /*9ad0*/  @P3 IMAD.MOV.U32 R6, RZ, RZ, R12 ;  /* 0x000000ffff063224 */ /* 0x001fe200078e000c */
[----:B------:R-:W-:-:S05]  /*9ae0*/  @P3 MOV R7, R13 ;  /* 0x0000000d00073202 */ /* 0x000fca0000000f00 */
[----:B------:R0:W-:Y:S01]  /*9af0*/  @P3 STG.E.U16 desc[UR36][R6.64+0x42], R43 ;  /* 0x0000422b06003986 */ /* 0x0001e2000c101524 */
[----:B------:R-:W-:-:S03]  /*9b00*/  ISETP.GT.AND P3, PT, R0, 0x29, P2 ;  /* 0x000000290000780c */ /* 0x000fc60001764270 */
        /* <DEDUP_REMOVED lines=8> */
[----:B0-----:R-:W-:Y:S02]  /*9b90*/  @P3 IMAD.MOV.U32 R6, RZ, RZ, R12 ;  /* 0x000000ffff063224 */ /* 0x001fe400078e000c */
[----:B------:R-:W-:-:S05]  /*9ba0*/  @P3 IMAD.MOV.U32 R7, RZ, RZ, R13 ;  /* 0x000000ffff073224 */ /* 0x000fca00078e000d */
        /* <DEDUP_REMOVED lines=21> */
[----:B------:R-:W-:Y:S02]  /*9d00*/  ISETP.GT.AND P0, PT, R0, 0x40, P2 ;  /* 0x000000400000780c */ /* 0x000fe40001704270 */
[----:B0-----:R-:W-:Y:S01]  /*9d10*/  @P3 MOV R6, R12 ;  /* 0x0000000c00063202 */ /* 0x001fe20000000f00 */
        /* <DEDUP_REMOVED lines=31> */
[----:B0-----:R-:W-:Y:S01]  /*9f10*/  @P0 IMAD.MOV.U32 R6, RZ, RZ, R12 ;  /* 0x000000ffff060224 */ /* 0x001fe200078e000c */
[----:B------:R-:W-:-:S05]  /*9f20*/  @P0 MOV R7, R13 ;  /* 0x0000000d00070202 */ /* 0x000fca0000000f00 */
        /* <DEDUP_REMOVED lines=33> */
[----:B------:R-:W-:Y:S02]  /*a140*/  ISETP.GT.AND P5, PT, R0, 0x71, P1 ;  /* 0x000000710000780c */ /* 0x000fe40000fa4270 */
[----:B0-----:R-:W-:Y:S01]  /*a150*/  @P0 MOV R6, R12 ;  /* 0x0000000c00060202 */ /* 0x001fe20000000f00 */
[----:B------:R-:W-:-:S05]  /*a160*/  @P0 IMAD.MOV.U32 R7, RZ, RZ, R13 ;  /* 0x000000ffff070224 */ /* 0x000fca00078e000d */
[----:B------:R0:W-:Y:S01]  /*a170*/  @P0 STG.E.U16 desc[UR36][R6.64+0xd0], R78 ;  /* 0x0000d04e06000986 */ /* 0x0001e2000c101524 */
[----:B------:R-:W-:Y:S01]  /*a180*/  ISETP.GT.AND P0, PT, R0, 0x70, P2 ;  /* 0x000000700000780c */ /* 0x000fe20001704270 */
[----:B0-----:R-:W-:Y:S02]  /*a190*/  @P3 IMAD.MOV.U32 R6, RZ, RZ, R12 ;  /* 0x000000ffff063224 */ /* 0x001fe400078e000c */
[----:B------:R-:W-:-:S05]  /*a1a0*/  @P3 IMAD.MOV.U32 R7, RZ, RZ, R13 ;  /* 0x000000ffff073224 */ /* 0x000fca00078e000d */
[----:B------:R0:W-:Y:S01]  /*a1b0*/  @P3 STG.E.U16 desc[UR36][R6.64+0xd2], R79 ;  /* 0x0000d24f06003986 */ /* 0x0001e2000c101524 */
[C---:B------:R-:W-:Y:S02]  /*a1c0*/  ISETP.GT.AND P3, PT, R0.reuse, 0x78, P1 ;  /* 0x000000780000780c */ /* 0x040fe40000f64270 */
[C---:B------:R-:W-:Y:S01]  /*a1d0*/  ISETP.GT.AND P1, PT, R0.reuse, 0x79, P1 ;  /* 0x000000790000780c */ /* 0x040fe20000f24270 */
[----:B------:R-:W-:Y:S01]  /*a1e0*/  @P4 STG.E.U16 desc[UR36][R4.64+0xe0], R80 ;  /* 0x0000e05004004986 */ /* 0x000fe2000c101524 */
[----:B------:R-:W-:-:S03]  /*a1f0*/  ISETP.GT.AND P4, PT, R0, 0x71, P2 ;  /* 0x000000710000780c */ /* 0x000fc60001784270 */
[----:B------:R-:W-:Y:S01]  /*a200*/  @P5 STG.E.U16 desc[UR36][R4.64+0xe2], R81 ;  /* 0x0000e25104005986 */ /* 0x000fe2000c101524 */
[C---:B------:R-:W-:Y:S02]  /*a210*/  ISETP.GT.AND P5, PT, R0.reuse, 0x78, P2 ;  /* 0x000000780000780c */ /* 0x040fe400017a4270 */
[----:B------:R-:W-:Y:S01]  /*a220*/  ISETP.GT.AND P2, PT, R0, 0x79, P2 ;  /* 0x000000790000780c */ /* 0x000fe20001744270 */
[----:B0-----:R-:W-:Y:S02]  /*a230*/  @P0 IMAD.MOV.U32 R6, RZ, RZ, R12 ;  /* 0x000000ffff060224 */ /* 0x001fe400078e000c */
[----:B------:R-:W-:-:S05]  /*a240*/  @P0 IMAD.MOV.U32 R7, RZ, RZ, R13 ;  /* 0x000000ffff070224 */ /* 0x000fca00078e000d */
[----:B------:R0:W-:Y:S02]  /*a250*/  @P0 STG.E.U16 desc[UR36][R6.64+0xe0], R82 ;  /* 0x0000e05206000986 */ /* 0x0001e4000c101524 */
[----:B0-----:R-:W-:Y:S02]  /*a260*/  @P4 IMAD.MOV.U32 R6, RZ, RZ, R12 ;  /* 0x000000ffff064224 */ /* 0x001fe400078e000c */
[----:B------:R-:W-:-:S05]  /*a270*/  @P4 IMAD.MOV.U32 R7, RZ, RZ, R13 ;  /* 0x000000ffff074224 */ /* 0x000fca00078e000d */
[----:B------:R-:W-:Y:S04]  /*a280*/  @P4 STG.E.U16 desc[UR36][R6.64+0xe2], R83 ;  /* 0x0000e25306004986 */ /* 0x000fe8000c101524 */
[----:B------:R-:W-:Y:S04]  /*a290*/  @P3 STG.E.U16 desc[UR36][R4.64+0xf0], R84 ;  /* 0x0000f05404003986 */ /* 0x000fe8000c101524 */
[----:B------:R0:W-:Y:S02]  /*a2a0*/  @P1 STG.E.U16 desc[UR36][R4.64+0xf2], R85 ;  /* 0x0000f25504001986 */ /* 0x0001e4000c101524 */
[----:B0-----:R-:W-:-:S02]  /*a2b0*/  @P5 IMAD.MOV.U32 R4, RZ, RZ, R12 ;  /* 0x000000ffff045224 */ /* 0x001fc400078e000c */
[----:B------:R-:W-:-:S05]  /*a2c0*/  @P5 IMAD.MOV.U32 R5, RZ, RZ, R13 ;  /* 0x000000ffff055224 */ /* 0x000fca00078e000d */
[----:B------:R0:W-:Y:S04]  /*a2d0*/  @P5 STG.E.U16 desc[UR36][R4.64+0xf0], R86 ;  /* 0x0000f05604005986 */ /* 0x0001e8000c101524 */
[----:B------:R0:W-:Y:S02]  /*a2e0*/  @P2 STG.E.U16 desc[UR36][R12.64+0xf2], R87 ;  /* 0x0000f2570c002986 */ /* 0x0001e4000c101524 */
.L_x_281:
[----:B------:R-:W-:Y:S05]  /*a2f0*/  BSYNC B0 ;  /* 0x0000000000007941 */ /* 0x000fea0003800000 */
.L_x_29:
[----:B------:R-:W-:Y:S01]  /*a300*/  ULDC UR4, c[0x0][0xc] ;  /* 0x0000030000047ab9 */ /* 0x000fe20000000800 */
[----:B------:R-:W-:Y:S01]  /*a310*/  ULDC UR5, c[0x0][0x10] ;  /* 0x0000040000057ab9 */ /* 0x000fe20000000800 */
[----:B0-----:R-:W0:Y:S01]  /*a320*/  LDC R3, c[0x0][0x14] ;  /* 0x00000500ff037b82 */ /* 0x001e220000000800 */
[----:B------:R-:W-:Y:S01]  /*a330*/  UIMAD.WIDE.U32 UR4, UR4, UR5, URZ ;  /* 0x00000005040472a5 */ /* 0x000fe2000f8e003f */
[----:B------:R-:W-:Y:S01]  /*a340*/  PRMT R0, RZ, 0x7610, R0 ;  /* 0x00007610ff007816 */ /* 0x000fe20000000000 */
[----:B------:R-:W-:Y:S01]  /*a350*/  IMAD.MOV.U32 R23, RZ, RZ, -0x1 ;  /* 0xffffffffff177424 */ /* 0x000fe200078e00ff */
[----:B------:R-:W-:-:S03]  /*a360*/  MOV R153, 0xffffffff ;  /* 0xffffffff00997802 */ /* 0x000fc60000000f00 */
[----:B0-----:R-:W-:-:S04]  /*a370*/  IMAD.WIDE.U32 R16, R3, UR4, R16 ;  /* 0x0000000403107c25 */ /* 0x001fc8000f8e0010 */
[----:B------:R-:W-:Y:S01]  /*a380*/  IMAD R3, R3, UR5, RZ ;  /* 0x0000000503037c24 */ /* 0x000fe2000f8e02ff */
[----:B------:R-:W-:Y:S02]  /*a390*/  ULDC.64 UR4, c[0x0][0x650] ;  /* 0x0001940000047ab9 */ /* 0x000fe40000000a00 */
[----:B------:R-:W-:Y:S01]  /*a3a0*/  ISETP.GE.U32.AND P0, PT, R16, UR4, PT ;  /* 0x0000000410007c0c */ /* 0x000fe2000bf06070 */
[----:B------:R-:W-:-:S05]  /*a3b0*/  IMAD.IADD R17, R17, 0x1, R3 ;  /* 0x0000000111117824 */ /* 0x000fca00078e0203 */
[----:B------:R-:W-:-:S13]  /*a3c0*/  ISETP.GE.U32.AND.EX P0, PT, R17, UR5, PT, P0 ;  /* 0x0000000511007c0c */ /* 0x000fda000bf06100 */
[----:B------:R-:W-:Y:S05]  /*a3d0*/  @P0 BRA `(.L_x_282) ;  /* 0x0000000400640947 */ /* 0x000fea0003800000 */
[----:B------:R-:W0:Y:S01]  /*a3e0*/  S2R R12, SR_CTAID.X ;  /* 0x00000000000c7919 */ /* 0x000e220000002500 */
[----:B-12---:R-:W1:Y:S01]  /*a3f0*/  LDC.64 R10, c[0x0][0x628] ;  /* 0x00018a00ff0a7b82 */ /* 0x006e620000000a00 */
[----:B------:R-:W-:Y:S01]  /*a400*/  ULDC UR4, c[0x0][0x150] ;  /* 0x0000540000047ab9 */ /* 0x000fe20000000800 */
[----:B------:R-:W-:Y:S01]  /*a410*/  IMAD.MOV.U32 R8, RZ, RZ, R16 ;  /* 0x000000ffff087224 */ /* 0x000fe200078e0010 */
[----:B------:R-:W2:Y:S01]  /*a420*/  S2R R24, SR_CTAID.Y ;  /* 0x0000000000187919 */ /* 0x000ea20000002600 */
[----:B------:R-:W-:-:S04]  /*a430*/  IMAD.MOV.U32 R9, RZ, RZ, R17 ;  /* 0x000000ffff097224 */ /* 0x000fc800078e0011 */
[----:B------:R-:W2:Y:S08]  /*a440*/  LDC R21, c[0x0][0x144] ;  /* 0x00005100ff157b82 */ /* 0x000eb00000000800 */
[----:B------:R-:W2:Y:S08]  /*a450*/  LDC R0, c[0x0][0x630] ;  /* 0x00018c00ff007b82 */ /* 0x000eb00000000800 */
[----:B------:R-:W2:Y:S01]  /*a460*/  LDC.64 R14, c[0x0][0x620] ;  /* 0x00018800ff0e7b82 */ /* 0x000ea20000000a00 */
[----:B-1----:R-:W-:-:S04]  /*a470*/  ISETP.NE.U32.AND P0, PT, R10, RZ, PT ;  /* 0x000000ff0a00720c */ /* 0x002fc80003f05070 */
[----:B------:R-:W-:Y:S02]  /*a480*/  ISETP.NE.AND.EX P0, PT, R11, RZ, PT, P0 ;  /* 0x000000ff0b00720c */ /* 0x000fe40003f05300 */
[----:B0-----:R-:W-:-:S05]  /*a490*/  I2FP.F32.U32 R3, R12 ;  /* 0x0000000c00037245 */ /* 0x001fca0000201000 */
[----:B------:R-:W-:-:S04]  /*a4a0*/  FMUL R3, R3, UR4 ;  /* 0x0000000403037c20 */ /* 0x000fc80008400000 */
[----:B------:R0:W1:Y:S02]  /*a4b0*/  F2I.U32.TRUNC.NTZ R20, R3 ;  /* 0x0000000300147305 */ /* 0x000064000020f000 */
[----:B------:R-:W-:Y:S05]  /*a4c0*/  @!P0 BRA `(.L_x_283) ;  /* 0x0000000000288947 */ /* 0x000fea0003800000 */
[----:B0-----:R-:W0:Y:S02]  /*a4d0*/  LDC R3, c[0x0][0x634] ;  /* 0x00018d00ff037b82 */ /* 0x001e240000000800 */
        /* <DEDUP_REMOVED lines=9> */
.L_x_283:
[----:B------:R-:W3:Y:S01]  /*a570*/  LDC.64 R28, c[0x0][0x640] ;  /* 0x00019000ff1c7b82 */ /* 0x000ee20000000a00 */
[-CC-:B--2---:R-:W-:Y:S01]  /*a580*/  SHF.R.U64 R23, R8, R0.reuse, R9.reuse ;  /* 0x0000000008177219 */ /* 0x184fe20000001209 */
[----:B-1----:R-:W-:Y:S01]  /*a590*/  IMAD.MOV R20, RZ, RZ, -R20 ;  /* 0x000000ffff147224 */ /* 0x002fe200078e0a14 */
[----:B------:R-:W-:Y:S01]  /*a5a0*/  SHF.R.U32.HI R0, RZ, R0, R9 ;  /* 0x00000000ff007219 */ /* 0x000fe20000011609 */
[----:B------:R-:W-:Y:S01]  /*a5b0*/  ULDC UR4, c[0x0][0x154] ;  /* 0x0000550000047ab9 */ /* 0x000fe20000000800 */
[----:B0-----:R-:W-:Y:S01]  /*a5c0*/  IADD3 R3, P0, RZ, -R23, RZ ;  /* 0x80000017ff037210 */ /* 0x001fe20007f1e0ff */
[----:B------:R-:W-:Y:S01]  /*a5d0*/  IMAD R21, R21, R20, R12 ;  /* 0x0000001415157224 */ /* 0x000fe200078e020c */
[----:B------:R-:W-:Y:S01]  /*a5e0*/  MOV R7, 0x1 ;  /* 0x0000000100077802 */ /* 0x000fe20000000f00 */
[----:B------:R-:W0:Y:S02]  /*a5f0*/  LDC R6, c[0x0][0x618] ;  /* 0x00018600ff067b82 */ /* 0x000e240000000800 */
[----:B------:R-:W-:-:S04]  /*a600*/  IMAD.X R5, RZ, RZ, ~R0, P0 ;  /* 0x000000ffff057224 */ /* 0x000fc800000e0e00 */
[-C--:B------:R-:W-:Y:S02]  /*a610*/  IMAD R0, R5, R14.reuse, RZ ;  /* 0x0000000e05007224 */ /* 0x080fe400078e02ff */
[----:B------:R-:W1:Y:S01]  /*a620*/  LDC R8, c[0x0][0x608] ;  /* 0x00018200ff087b82 */ /* 0x000e620000000800 */
[----:B------:R-:W-:-:S04]  /*a630*/  IMAD.WIDE.U32 R4, R3, R14, R16 ;  /* 0x0000000e03047225 */ /* 0x000fc800078e0010 */
[----:B------:R-:W-:Y:S01]  /*a640*/  IMAD R3, R3, R15, R0 ;  /* 0x0000000f03037224 */ /* 0x000fe200078e0200 */
[----:B------:R-:W-:Y:S02]  /*a650*/  I2FP.F32.U32 R0, R24 ;  /* 0x0000001800007245 */ /* 0x000fe40000201000 */
[----:B------:R-:W2:Y:S01]  /*a660*/  LDC R26, c[0x0][0x658] ;  /* 0x00019600ff1a7b82 */ /* 0x000ea20000000800 */
[----:B------:R-:W-:Y:S01]  /*a670*/  IMAD.IADD R3, R5, 0x1, R3 ;  /* 0x0000000105037824 */ /* 0x000fe200078e0203 */
[----:B---3--:R-:W-:Y:S01]  /*a680*/  ISETP.NE.U32.AND P0, PT, R28, RZ, PT ;  /* 0x000000ff1c00720c */ /* 0x008fe20003f05070 */
[----:B------:R-:W-:Y:S01]  /*a690*/  FMUL R0, R0, UR4 ;  /* 0x0000000400007c20 */ /* 0x000fe20008400000 */
[----:B------:R-:W-:Y:S02]  /*a6a0*/  IMAD.MOV.U32 R5, RZ, RZ, -0x1 ;  /* 0xffffffffff057424 */ /* 0x000fe400078e00ff */
[----:B------:R-:W-:Y:S01]  /*a6b0*/  ISETP.NE.AND.EX P0, PT, R29, RZ, PT, P0 ;  /* 0x000000ff1d00720c */ /* 0x000fe20003f05300 */
[----:B------:R3:W2:Y:S01]  /*a6c0*/  F2I.U32.TRUNC.NTZ R13, R0 ;  /* 0x00000000000d7305 */ /* 0x0006a2000020f000 */
[----:B------:R-:W3:Y:S01]  /*a6d0*/  LDC R15, c[0x0][0x148] ;  /* 0x00005200ff0f7b82 */ /* 0x000ee20000000800 */
[----:B0-----:R-:W-:-:S02]  /*a6e0*/  SHF.R.U64 R12, R4, R6, R3 ;  /* 0x00000006040c7219 */ /* 0x001fc40000001203 */
[----:B------:R-:W-:-:S05]  /*a6f0*/  SHF.R.U32.HI R3, RZ, R6, R3 ;  /* 0x00000006ff037219 */ /* 0x000fca0000011603 */
[----:B------:R-:W0:Y:S01]  /*a700*/  LDC R20, c[0x0][0x600] ;  /* 0x00018000ff147b82 */ /* 0x000e220000000800 */
[-CC-:B-1----:R-:W-:Y:S02]  /*a710*/  SHF.R.U64 R10, R12, R8.reuse, R3.reuse ;  /* 0x000000080c0a7219 */ /* 0x182fe40000001203 */
[----:B------:R-:W-:-:S05]  /*a720*/  SHF.R.U32.HI R3, RZ, R8, R3 ;  /* 0x00000008ff037219 */ /* 0x000fca0000011603 */
[----:B------:R-:W1:Y:S01]  /*a730*/  LDC R27, c[0x0][0x648] ;  /* 0x00019200ff1b7b82 */ /* 0x000e620000000800 */
[-C--:B--2---:R-:W-:Y:S02]  /*a740*/  SHF.L.U32 R4, R5, R26.reuse, RZ ;  /* 0x0000001a05047219 */ /* 0x084fe400000006ff */
[--C-:B------:R-:W-:Y:S02]  /*a750*/  SHF.R.U64 R14, R10, R26, R3.reuse ;  /* 0x0000001a0a0e7219 */ /* 0x100fe40000001203 */
[----:B------:R-:W-:Y:S02]  /*a760*/  LOP3.LUT R25, RZ, R4, RZ, 0x33, !PT ;  /* 0x00000004ff197212 */ /* 0x000fe400078e33ff */
[-C--:B------:R-:W-:Y:S01]  /*a770*/  SHF.R.U32.HI R5, RZ, R26.reuse, R3 ;  /* 0x0000001aff057219 */ /* 0x080fe20000011603 */
[----:B------:R-:W2:Y:S01]  /*a780*/  LDC R30, c[0x0][0x638] ;  /* 0x00018e00ff1e7b82 */ /* 0x000ea20000000800 */
[----:B------:R-:W-:Y:S01]  /*a790*/  SHF.L.U32 R152, R7, R26, RZ ;  /* 0x0000001a07987219 */ /* 0x000fe200000006ff */
[----:B------:R-:W-:-:S06]  /*a7a0*/  IMAD.MOV.U32 R4, RZ, RZ, R14 ;  /* 0x000000ffff047224 */ /* 0x000fcc00078e000e */
[----:B------:R-:W0:Y:S01]  /*a7b0*/  LDC R31, c[0x0][0x610] ;  /* 0x00018400ff1f7b82 */ /* 0x000e220000000800 */
[----:B------:R-:W-:Y:S05]  /*a7c0*/  @!P0 BRA `(.L_x_284) ;  /* 0x0000000000288947 */ /* 0x000fea0003800000 */
[----:B------:R-:W4:Y:S02]  /*a7d0*/  LDC R3, c[0x0][0x64c] ;  /* 0x00019300ff037b82 */ /* 0x000f240000000800 */
[----:B----4-:R-:W-:-:S05]  /*a7e0*/  IADD3 R3, P0, R14, R3, RZ ;  /* 0x000000030e037210 */ /* 0x010fca0007f1e0ff */
        /* <DEDUP_REMOVED lines=8> */
.L_x_284:
[----:B------:R-:W-:Y:S01]  /*a870*/  ISETP.NE.AND P0, PT, R2, 0x1, PT ;  /* 0x000000010200780c */ /* 0x000fe20003f05270 */
[----:B0-----:R-:W-:Y:S01]  /*a880*/  VIADD R7, R20, 0xffffffff ;  /* 0xffffffff14077836 */ /* 0x001fe20000000000 */
[----:B-1-3--:R-:W-:Y:S01]  /*a890*/  SHF.R.U64 R0, R4, R27, R5 ;  /* 0x0000001b04007219 */ /* 0x00afe20000001205 */
[----:B------:R-:W-:Y:S01]  /*a8a0*/  IMAD.MOV R13, RZ, RZ, -R13 ;  /* 0x000000ffff0d7224 */ /* 0x000fe200078e0a0d */
[----:B------:R-:W-:Y:S01]  /*a8b0*/  LOP3.LUT R5, R10, R25, RZ, 0xc0, !PT ;  /* 0x000000190a057212 */ /* 0x000fe200078ec0ff */
[----:B------:R-:W-:Y:S02]  /*a8c0*/  IMAD.MOV.U32 R4, RZ, RZ, 0x1 ;  /* 0x00000001ff047424 */ /* 0x000fe400078e00ff */
[----:B------:R-:W-:Y:S02]  /*a8d0*/  IMAD.MOV R3, RZ, RZ, -R0 ;  /* 0x000000ffff037224 */ /* 0x000fe400078e0a00 */
[----:B------:R-:W-:Y:S01]  /*a8e0*/  IMAD R152, R152, R0, R5 ;  /* 0x0000000098987224 */ /* 0x000fe200078e0205 */
[----:B------:R-:W-:Y:S01]  /*a8f0*/  LOP3.LUT R5, R12, R7, RZ, 0xc0, !PT ;  /* 0x000000070c057212 */ /* 0x000fe200078ec0ff */
[----:B--2---:R-:W-:-:S02]  /*a900*/  IMAD R0, R3, R30, R14 ;  /* 0x0000001e03007224 */ /* 0x004fc400078e020e */
[----:B------:R-:W-:Y:S02]  /*a910*/  @P0 IMAD R21, R15, R13, R24 ;  /* 0x0000000d0f150224 */ /* 0x000fe400078e0218 */
[----:B------:R-:W-:Y:S01]  /*a920*/  IMAD R3, R0, R20, R5 ;  /* 0x0000001400037224 */ /* 0x000fe200078e0205 */
[----:B------:R-:W-:Y:S01]  /*a930*/  PRMT R0, R4, 0x7610, R0 ;  /* 0x0000761004007816 */ /* 0x000fe20000000000 */
[----:B------:R-:W-:-:S05]  /*a940*/  IMAD R152, R152, R31, R21 ;  /* 0x0000001f98987224 */ /* 0x000fca00078e0215 */
[----:B------:R-:W-:Y:S02]  /*a950*/  SEL R153, R3, R152, !P0 ;  /* 0x0000009803997207 */ /* 0x000fe40004000000 */
[----:B------:R-:W-:-:S07]  /*a960*/  SEL R152, R152, R3, !P0 ;  /* 0x0000000398987207 */ /* 0x000fce0004000000 */
.L_x_282:
[----:B------:R-:W-:-:S13]  /*a970*/  LOP3.LUT P0, RZ, R0, 0xff, RZ, 0xc0, !PT ;  /* 0x000000ff00ff7812 */ /* 0x000fda000780c0ff */
[----:B------:R-:W-:Y:S05]  /*a980*/  @P0 BRA `(.L_x_285) ;  /* 0xffffff64009c0947 */ /* 0x000fea000383ffff */
[----:B------:R-:W-:Y:S05]  /*a990*/  EXIT ;  /* 0x000000000000794d */ /* 0x000fea0003800000 */
.L_x_4:
[----:B0-----:R-:W-:Y:S01]  /*a9a0*/  ULDC.64 UR4, c[0x0][0x650] ;  /* 0x0001940000047ab9 */ /* 0x001fe20000000a00 */
        /* <DEDUP_REMOVED lines=25> */
.L_x_287:
[--C-:B------:R-:W-:Y:S01]  /*ab40*/  SHF.R.U64 R12, R10, R14, R11.reuse ;  /* 0x0000000e0a0c7219 */ /* 0x100fe2000000120b */
[----:B------:R-:W0:Y:S01]  /*ab50*/  LDC R22, c[0x0][0x618] ;  /* 0x00018600ff167b82 */ /* 0x000e220000000800 */
[----:B------:R-:W-:Y:S01]  /*ab60*/  I2FP.F32.U32 R6, R4 ;  /* 0x0000000400067245 */ /* 0x000fe20000201000 */
[----:B------:R-:W-:Y:S01]  /*ab70*/  ULDC UR4, c[0x0][0x150] ;  /* 0x0000540000047ab9 */ /* 0x000fe20000000800 */
[----:B------:R-:W-:Y:S02]  /*ab80*/  SHF.R.U32.HI R5, RZ, R14, R11 ;  /* 0x0000000eff057219 */ /* 0x000fe4000001160b */
[----:B------:R-:W-:Y:S01]  /*ab90*/  IADD3 R9, P0, RZ, -R12, RZ ;  /* 0x8000000cff097210 */ /* 0x000fe20007f1e0ff */
[----:B------:R-:W-:Y:S01]  /*aba0*/  FMUL R11, R6, UR4 ;  /* 0x00000004060b7c20 */ /* 0x000fe20008400000 */
[----:B------:R-:W-:Y:S01]  /*abb0*/  ULDC UR4, c[0x0][0x154] ;  /* 0x0000550000047ab9 */ /* 0x000fe20000000800 */
[----:B------:R-:W1:Y:S02]  /*abc0*/  LDC.64 R24, c[0x0][0x640] ;  /* 0x00019000ff187b82 */ /* 0x000e640000000a00 */
[----:B------:R-:W-:-:S02]  /*abd0*/  IMAD.X R5, RZ, RZ, ~R5, P0 ;  /* 0x000000ffff057224 */ /* 0x000fc400000e0e05 */
[----:B------:R-:W2:Y:S01]  /*abe0*/  F2I.U32.TRUNC.NTZ R11, R11 ;  /* 0x0000000b000b7305 */ /* 0x000ea2000020f000 */
[----:B------:R-:W-:-:S03]  /*abf0*/  IMAD.WIDE.U32 R6, R9, R20, R16 ;  /* 0x0000001409067225 */ /* 0x000fc600078e0010 */
[----:B------:R-:W3:Y:S01]  /*ac00*/  LDC R13, c[0x0][0x144] ;  /* 0x00005100ff0d7b82 */ /* 0x000ee20000000800 */
[----:B------:R-:W-:-:S04]  /*ac10*/  IMAD R8, R5, R20, RZ ;  /* 0x0000001405087224 */ /* 0x000fc800078e02ff */
[----:B------:R-:W-:Y:S02]  /*ac20*/  IMAD R5, R9, R21, R8 ;  /* 0x0000001509057224 */ /* 0x000fe400078e0208 */
[----:B------:R-:W-:Y:S01]  /*ac30*/  IMAD.MOV.U32 R8, RZ, RZ, -0x1 ;  /* 0xffffffffff087424 */ /* 0x000fe200078e00ff */
[----:B------:R-:W4:Y:S01]  /*ac40*/  LDC R14, c[0x0][0x608] ;  /* 0x00018200ff0e7b82 */ /* 0x000f220000000800 */
[----:B------:R-:W-:Y:S01]  /*ac50*/  IMAD.IADD R5, R7, 0x1, R5 ;  /* 0x0000000107057824 */ /* 0x000fe200078e0205 */
[----:B------:R-:W-:-:S04]  /*ac60*/  I2FP.F32.U32 R7, R3 ;  /* 0x0000000300077245 */ /* 0x000fc80000201000 */
[-C--:B0-----:R-:W-:Y:S01]  /*ac70*/  SHF.R.U64 R10, R6, R22.reuse, R5 ;  /* 0x00000016060a7219 */ /* 0x081fe20000001205 */
[----:B--2---:R-:W-:Y:S01]  /*ac80*/  IMAD.MOV R6, RZ, RZ, -R11 ;  /* 0x000000ffff067224 */ /* 0x004fe200078e0a0b */
[----:B------:R-:W0:Y:S01]  /*ac90*/  LDC R9, c[0x0][0x658] ;  /* 0x00019600ff097b82 */ /* 0x000e220000000800 */
[----:B-1----:R-:W-:Y:S01]  /*aca0*/  ISETP.NE.U32.AND P0, PT, R24, RZ, PT ;  /* 0x000000ff1800720c */ /* 0x002fe20003f05070 */
[----:B------:R-:W-:Y:S01]  /*acb0*/  FMUL R7, R7, UR4 ;  /* 0x0000000407077c20 */ /* 0x000fe20008400000 */
[----:B------:R-:W-:Y:S02]  /*acc0*/  SHF.R.U32.HI R5, RZ, R22, R5 ;  /* 0x00000016ff057219 */ /* 0x000fe40000011605 */
[----:B------:R-:W-:-:S03]  /*acd0*/  ISETP.NE.AND.EX P0, PT, R25, RZ, PT, P0 ;  /* 0x000000ff1900720c */ /* 0x000fc60003f05300 */
[----:B------:R-:W1:Y:S01]  /*ace0*/  LDC R20, c[0x0][0x148] ;  /* 0x00005200ff147b82 */ /* 0x000e620000000800 */
[----:B---3--:R-:W-:Y:S02]  /*acf0*/  IMAD R23, R13, R6, R4 ;  /* 0x000000060d177224 */ /* 0x008fe400078e0204 */
[----:B------:R-:W-:-:S05]  /*ad00*/  IMAD.MOV.U32 R6, RZ, RZ, 0x1 ;  /* 0x00000001ff067424 */ /* 0x000fca00078e00ff */
[----:B------:R-:W2:Y:S01]  /*ad10*/  LDC R21, c[0x0][0x600] ;  /* 0x00018000ff157b82 */ /* 0x000ea20000000800 */
[-CC-:B----4-:R-:W-:Y:S02]  /*ad20*/  SHF.R.U64 R13, R10, R14.reuse, R5.reuse ;  /* 0x0000000e0a0d7219 */ /* 0x190fe40000001205 */
[----:B------:R-:W-:Y:S02]  /*ad30*/  SHF.R.U32.HI R4, RZ, R14, R5 ;  /* 0x0000000eff047219 */ /* 0x000fe40000011605 */
[----:B------:R3:W4:Y:S03]  /*ad40*/  F2I.U32.TRUNC.NTZ R14, R7 ;  /* 0x00000007000e7305 */ /* 0x000726000020f000 */
[----:B------:R-:W1:Y:S01]  /*ad50*/  LDC R26, c[0x0][0x648] ;  /* 0x00019200ff1a7b82 */ /* 0x000e620000000800 */
[-C--:B0-----:R-:W-:Y:S02]  /*ad60*/  SHF.L.U32 R8, R8, R9.reuse, RZ ;  /* 0x0000000908087219 */ /* 0x081fe400000006ff */
[----:B------:R-:W-:-:S02]  /*ad70*/  SHF.R.U64 R15, R13, R9, R4 ;  /* 0x000000090d0f7219 */ /* 0x000fc40000001204 */
[-C--:B------:R-:W-:Y:S02]  /*ad80*/  SHF.R.U32.HI R5, RZ, R9.reuse, R4 ;  /* 0x00000009ff057219 */ /* 0x080fe40000011604 */
[----:B------:R-:W-:Y:S01]  /*ad90*/  SHF.L.U32 R22, R6, R9, RZ ;  /* 0x0000000906167219 */ /* 0x000fe200000006ff */
[----:B------:R-:W0:Y:S01]  /*ada0*/  LDC R27, c[0x0][0x638] ;  /* 0x00018e00ff1b7b82 */ /* 0x000e220000000800 */
[----:B------:R-:W-:Y:S02]  /*adb0*/  LOP3.LUT R28, RZ, R8, RZ, 0x33, !PT ;  /* 0x00000008ff1c7212 */ /* 0x000fe400078e33ff */
        /* <DEDUP_REMOVED lines=13> */
.L_x_288:
[----:B------:R-:W-:Y:S01]  /*ae90*/  ISETP.NE.AND P0, PT, R2, 0x1, PT ;  /* 0x000000010200780c */ /* 0x000fe20003f05270 */
[----:B--2---:R-:W-:Y:S01]  /*aea0*/  VIADD R7, R21, 0xffffffff ;  /* 0xffffffff15077836 */ /* 0x004fe20000000000 */
[----:B-1----:R-:W-:Y:S01]  /*aeb0*/  SHF.R.U64 R5, R4, R26, R5 ;  /* 0x0000001a04057219 */ /* 0x002fe20000001205 */
[----:B------:R-:W-:Y:S01]  /*aec0*/  IMAD.MOV R14, RZ, RZ, -R14 ;  /* 0x000000ffff0e7224 */ /* 0x000fe200078e0a0e */
[----:B------:R-:W-:Y:S01]  /*aed0*/  LOP3.LUT R4, R13, R28, RZ, 0xc0, !PT ;  /* 0x0000001c0d047212 */ /* 0x000fe200078ec0ff */
[----:B------:R-:W-:Y:S01]  /*aee0*/  IMAD.MOV.U32 R8, RZ, RZ, R12 ;  /* 0x000000ffff087224 */ /* 0x000fe200078e000c */
[----:B------:R-:W-:Y:S01]  /*aef0*/  LOP3.LUT R10, R10, R7, RZ, 0xc0, !PT ;  /* 0x000000070a0a7212 */ /* 0x000fe200078ec0ff */
[----:B------:R-:W-:Y:S02]  /*af00*/  IMAD.MOV R6, RZ, RZ, -R5 ;  /* 0x000000ffff067224 */ /* 0x000fe400078e0a05 */
[----:B------:R-:W-:-:S04]  /*af10*/  IMAD R4, R22, R5, R4 ;  /* 0x0000000516047224 */ /* 0x000fc800078e0204 */
[----:B------:R-:W-:Y:S02]  /*af20*/  @P0 IMAD R23, R20, R14, R3 ;  /* 0x0000000e14170224 */ /* 0x000fe400078e0203 */
[----:B0-----:R-:W-:Y:S02]  /*af30*/  IMAD R3, R6, R27, R15 ;  /* 0x0000001b06037224 */ /* 0x001fe400078e020f */
[----:B------:R-:W-:Y:S02]  /*af40*/  IMAD R7, R4, R29, R23 ;  /* 0x0000001d04077224 */ /* 0x000fe400078e0217 */
[----:B------:R-:W-:Y:S02]  /*af50*/  IMAD R4, R3, R21, R10 ;  /* 0x0000001503047224 */ /* 0x000fe400078e020a */
[----:B------:R-:W-:-:S03]  /*af60*/  IMAD.MOV.U32 R6, RZ, RZ, 0x1 ;  /* 0x00000001ff067424 */ /* 0x000fc600078e00ff */
[----:B------:R-:W-:Y:S02]  /*af70*/  SEL R9, R4, R7, !P0 ;  /* 0x0000000704097207 */ /* 0x000fe40004000000 */
[----:B------:R-:W-:-:S07]  /*af80*/  SEL R7, R7, R4, !P0 ;  /* 0x0000000407077207 */ /* 0x000fce0004000000 */
.L_x_286:
[----:B------:R-:W-:-:S08]  /*af90*/  NOP ;  /* 0x0000000000007918 */ /* 0x000fd00000000000 */
[----:B------:R-:W0:-:S00]  /*afa0*/  USETMAXREG.DEALLOC.CTAPOOL 0x28 ;  /* 0x00000028000079c8 */ /* 0x000e0000080e0500 */
[----:B0-----:R-:W-:-:S13]  /*afb0*/  ISETP.NE.AND P0, PT, R0, RZ, PT ;  /* 0x000000ff0000720c */ /* 0x001fda0003f05270 */
[----:B------:R-:W-:Y:S05]  /*afc0*/  @P0 EXIT ;  /* 0x000000000000094d */ /* 0x000fea0003800000 */
[----:B------:R-:W-:Y:S01]  /*afd0*/  LOP3.LUT P0, RZ, R6, 0xff, RZ, 0xc0, !PT ;  /* 0x000000ff06ff7812 */ /* 0x000fe2000780c0ff */
[----:B------:R-:W-:Y:S02]  /*afe0*/  IMAD.MOV.U32 R0, RZ, RZ, 0x1 ;  /* 0x00000001ff007424 */ /* 0x000fe400078e00ff */
[----:B------:R-:W-:-:S10]  /*aff0*/  IMAD.MOV.U32 R12, RZ, RZ, RZ ;  /* 0x000000ffff0c7224 */ /* 0x000fd400078e00ff */
[----:B------:R-:W-:Y:S05]  /*b000*/  @!P0 BRA `(.L_x_289) ;  /* 0x0000000c00888947 */ /* 0x000fea0003800000 */
[----:B------:R-:W0:Y:S01]  /*b010*/  LDC R0, c[0x0][0x28c] ;  /* 0x0000a300ff007b82 */ /* 0x000e220000000800 */
[----:B------:R-:W-:Y:S01]  /*b020*/  ULDC UR5, c[0x0][0x658] ;  /* 0x0001960000057ab9 */ /* 0x000fe20000000800 */
[----:B------:R-:W-:Y:S01]  /*b030*/  UMOV UR7, 0xffffffff ;  /* 0xffffffff00077882 */ /* 0x000fe20000000000 */
[----:B------:R-:W-:Y:S01]  /*b040*/  ULDC UR6, c[0x0][0xc] ;  /* 0x0000030000067ab9 */ /* 0x000fe20000000800 */
[----:B------:R-:W-:Y:S01]  /*b050*/  USHF.L.U32 UR9, UR7, UR5, URZ ;  /* 0x0000000507097299 */ /* 0x000fe2000800063f */
[C---:B------:R-:W-:Y:S01]  /*b060*/  LOP3.LUT P2, RZ, R18.reuse, 0x7f, RZ, 0xc0, !PT ;  /* 0x0000007f12ff7812 */ /* 0x040fe2000784c0ff */
[----:B------:R-:W-:Y:S01]  /*b070*/  UMOV UR8, 0x1 ;  /* 0x0000000100087882 */ /* 0x000fe20000000000 */
[----:B------:R-:W-:Y:S01]  /*b080*/  ULDC UR7, c[0x0][0x10] ;  /* 0x0000040000077ab9 */ /* 0x000fe20000000800 */
[----:B------:R-:W-:Y:S01]  /*b090*/  LOP3.LUT P0, RZ, R18, 0x1f, RZ, 0xc0, !PT ;  /* 0x0000001f12ff7812 */ /* 0x000fe2000780c0ff */
[----:B------:R-:W-:Y:S01]  /*b0a0*/  UIMAD.WIDE.U32 UR6, UR6, UR7, URZ ;  /* 0x00000007060672a5 */ /* 0x000fe2000f8e003f */
[----:B------:R-:W-:Y:S01]  /*b0b0*/  BSSY B0, `(.L_x_289) ;  /* 0x00000d7000007945 */ /* 0x000fe20003800000 */
[----:B------:R-:W-:Y:S01]  /*b0c0*/  USHF.L.U32 UR5, UR8, UR5, URZ ;  /* 0x0000000508057299 */ /* 0x000fe2000800063f */
[----:B------:R-:W-:Y:S01]  /*b0d0*/  IMAD.MOV.U32 R13, RZ, RZ, 0x1 ;  /* 0x00000001ff0d7424 */ /* 0x000fe200078e00ff */
[----:B------:R-:W-:Y:S01]  /*b0e0*/  LOP3.LUT R11, R19, 0x2, RZ, 0xfc, !PT ;  /* 0x00000002130b7812 */ /* 0x000fe200078efcff */
[----:B------:R-:W-:Y:S01]  /*b0f0*/  ULDC UR8, c[0x0][0x14] ;  /* 0x0000050000087ab9 */ /* 0x000fe20000000800 */
[----:B------:R-:W-:Y:S01]  /*b100*/  PLOP3.LUT P0, PT, P0, P2, PT, 0x8a, 0x0 ;  /* 0x000000000000781c */ /* 0x000fe20000705172 */
[----:B------:R-:W-:Y:S01]  /*b110*/  UIMAD.WIDE.U32 UR30, UR6, UR8, URZ ;  /* 0x00000008061e72a5 */ /* 0x000fe2000f8e003f */
[----:B------:R-:W-:Y:S01]  /*b120*/  IMAD.MOV.U32 R12, RZ, RZ, RZ ;  /* 0x000000ffff0c7224 */ /* 0x000fe200078e00ff */
[----:B------:R-:W-:Y:S01]  /*b130*/  UIMAD UR7, UR7, UR8, URZ ;  /* 0x00000008070772a4 */ /* 0x000fe2000f8e023f */
[----:B------:R-:W-:Y:S01]  /*b140*/  ULDC UR4, c[0x0][0x600] ;  /* 0x0001800000047ab9 */ /* 0x000fe20000000800 */
[----:B------:R-:W-:-:S02]  /*b150*/  ULOP3.LUT UR6, URZ, UR9, URZ, 0x33, !UPT ;  /* 0x000000093f067292 */ /* 0x000fc4000f8e333f */
[----:B------:R-:W-:Y:S01]  /*b160*/  UIADD3 UR4, UR4, -0x1, URZ ;  /* 0xffffffff04047890 */ /* 0x000fe2000fffe03f */
[----:B0-----:R-:W-:Y:S01]  /*b170*/  IADD3 R0, R0, 0x1f, RZ ;  /* 0x0000001f00007810 */ /* 0x001fe20007ffe0ff */
[----:B------:R-:W-:Y:S01]  /*b180*/  UIADD3 UR7, UR31, UR7, URZ ;  /* 0x000000071f077290 */ /* 0x000fe2000fffe03f */
[----:B------:R-:W-:Y:S02]  /*b190*/  ULDC.64 UR38, c[0x0][0x198] ;  /* 0x0000660000267ab9 */ /* 0x000fe40000000a00 */
[----:B------:R-:W-:-:S04]  /*b1a0*/  SHF.R.S32.HI R3, RZ, 0x1f, R0 ;  /* 0x0000001fff037819 */ /* 0x000fc80000011400 */
[----:B------:R-:W-:Y:S01]  /*b1b0*/  LEA.HI R3, R3, R0, RZ, 0x5 ;  /* 0x0000000003037211 */ /* 0x000fe200078f28ff */
[----:B------:R-:W-:-:S03]  /*b1c0*/  IMAD.MOV.U32 R0, RZ, RZ, 0x1 ;  /* 0x00000001ff007424 */ /* 0x000fc600078e00ff */
[----:B------:R-:W-:-:S05]  /*b1d0*/  SHF.R.S32.HI R3, RZ, 0x5, R3 ;  /* 0x00000005ff037819 */ /* 0x000fca0000011403 */
[----:B------:R-:W-:-:S07]  /*b1e0*/  VIADD R10, R3, 0x1 ;  /* 0x00000001030a7836 */ /* 0x000fce0000000000 */
.L_x_301:
[----:B------:R-:W-:-:S03]  /*b1f0*/  UMOV UR8, 0xffffffff ;  /* 0xffffffff00087882 */ /* 0x000fc60000000000 */
[----:B------:R-:W-:Y:S05]  /*b200*/  BRA.DIV UR8, `(.L_x_290) ;  /* 0x0000001208a87947 */ /* 0x000fea000b800000 */
[----:B------:R-:W-:-:S13]  /*b210*/  ELECT P6, URZ, PT ;  /* 0x00000000003f782f */ /* 0x000fda00038c0000 */
.L_x_317:
[----:B------:R-:W-:Y:S04]  /*b220*/  BSSY B1, `(.L_x_291) ;  /* 0x000004e000017945 */ /* 0x000fe80003800000 */
[----:B------:R-:W-:Y:S05]  /*b230*/  @!P6 BRA `(.L_x_292) ;  /* 0x000000040030e947 */ /* 0x000fea0003800000 */
[----:B------:R-:W0:Y:S02]  /*b240*/  LDC R4, c[0x0][0x28c] ;  /* 0x0000a300ff047b82 */ /* 0x000e240000000800 */
[----:B0-----:R-:W-:-:S13]  /*b250*/  ISETP.GE.AND P1, PT, R4, 0x1, PT ;  /* 0x000000010400780c */ /* 0x001fda0003f26270 */
[----:B------:R-:W-:Y:S05]  /*b260*/  @!P1 BRA `(.L_x_292) ;  /* 0x0000000400249947 */ /* 0x000fea0003800000 */
[----:B------:R-:W-:Y:S02]  /*b270*/  IMAD.SHL.U32 R15, R7, 0x100, RZ ;  /* 0x00000100070f7824 */ /* 0x000fe400078e00ff */
[----:B------:R-:W-:Y:S02]  /*b280*/  IMAD.SHL.U32 R18, R9, 0x80, RZ ;  /* 0x0000008009127824 */ /* 0x000fe400078e00ff */
[----:B------:R-:W-:Y:S01]  /*b290*/  IMAD.MOV.U32 R20, RZ, RZ, RZ ;  /* 0x000000ffff147224 */ /* 0x000fe200078e00ff */
[----:B------:R-:W-:Y:S01]  /*b2a0*/  IADD3 R22, R15, 0x40, RZ ;  /* 0x000000400f167810 */ /* 0x000fe20007ffe0ff */
[----:B------:R-:W-:Y:S02]  /*b2b0*/  IMAD.MOV.U32 R4, RZ, RZ, R10 ;  /* 0x000000ffff047224 */ /* 0x000fe400078e000a */
[----:B------:R-:W-:Y:S02]  /*b2c0*/  IMAD.MOV.U32 R5, RZ, RZ, R0 ;  /* 0x000000ffff057224 */ /* 0x000fe400078e0000 */
[----:B------:R-:W-:-:S02]  /*b2d0*/  IMAD.MOV.U32 R6, RZ, RZ, R12 ;  /* 0x000000ffff067224 */ /* 0x000fc400078e000c */
[C---:B------:R-:W-:Y:S02]  /*b2e0*/  VIADD R23, R15.reuse, 0x80 ;  /* 0x000000800f177836 */ /* 0x040fe40000000000 */
[----:B------:R-:W-:-:S07]  /*b2f0*/  VIADD R24, R15, 0xc0 ;  /* 0x000000c00f187836 */ /* 0x000fce0000000000 */
.L_x_296:
[----:B------:R-:W0:Y:S01]  /*b300*/  S2R R14, SR_CgaCtaId ;  /* 0x00000000000e7919 */ /* 0x000e220000008800 */
[----:B------:R-:W-:Y:S01]  /*b310*/  MOV R7, 0x400 ;  /* 0x0000040000077802 */ /* 0x000fe20000000f00 */
[----:B------:R-:W1:Y:S03]  /*b320*/  @!P2 LDC R9, c[0x0][0x500] ;  /* 0x00014000ff09ab82 */ /* 0x000e660000000800 */
[----:B0-----:R-:W-:Y:S02]  /*b330*/  LEA R21, R14, R7, 0x18 ;  /* 0x000000070e157211 */ /* 0x001fe400078ec0ff */
[----:B------:R-:W-:-:S03]  /*b340*/  SHF.L.U32 R7, R5, 0x1f, RZ ;  /* 0x0000001f05077819 */ /* 0x000fc600000006ff */
[----:B------:R-:W-:-:S04]  /*b350*/  IMAD R14, R6, 0x8, R21 ;  /* 0x00000008060e7824 */ /* 0x000fc800078e0215 */
[----:B------:R-:W0:Y:S02]  /*b360*/  SYNCS.PHASECHK.TRANS64.TRYWAIT P1, [R14+URZ+0x48], R7 ;  /* 0x000048070e0075a7 */ /* 0x000e24000802017f */
[----:B01----:R-:W-:Y:S05]  /*b370*/  @!P1 BRA `(.L_x_293) ;  /* 0x00000010006c9947 */ /* 0x003fea0003800000 */
.L_x_318:
[----:B0-----:R-:W-:Y:S01]  /*b380*/  PRMT R7, R11, 0x9910, RZ ;  /* 0x000099100b077816 */ /* 0x001fe200000000ff */
[----:B------:R0:W-:Y:S03]  /*b390*/  @!P2 SYNCS.ARRIVE.TRANS64 RZ, [R14+URZ], R9 ;  /* 0x000000090effa9a7 */ /* 0x0001e6000800003f */
[----:B------:R-:W-:-:S13]  /*b3a0*/  ISETP.NE.AND P1, PT, R7, 0x2, PT ;  /* 0x000000020700780c */ /* 0x000fda0003f25270 */
[----:B0-----:R-:W-:Y:S05]  /*b3b0*/  @P1 BRA `(.L_x_294) ;  /* 0x0000000000041947 */ /* 0x001fea0003800000 */
[----:B------:R-:W-:Y:S01]  /*b3c0*/  BPT.TRAP 0x1 ;  /* 0x000000040000795c */ /* 0x000fe20000300000 */
.L_x_294:
[----:B------:R-:W-:Y:S05]  /*b3d0*/  @P0 BRA `(.L_x_295) ;  /* 0x0000000000040947 */ /* 0x000fea0003800000 */
[----:B------:R-:W-:Y:S01]  /*b3e0*/  BPT.TRAP 0x1 ;  /* 0x000000040000795c */ /* 0x000fe20000300000 */
.L_x_295:
[--C-:B------:R-:W-:Y:S01]  /*b3f0*/  IMAD R7, R6, 0x4000, R21.reuse ;  /* 0x0000400006077824 */ /* 0x100fe200078e0215 */
[----:B------:R-:W-:Y:S01]  /*b400*/  R2UR UR41, R14 ;  /* 0x000000000e2972ca */ /* 0x000fe200000e0000 */
[----:B------:R-:W-:Y:S01]  /*b410*/  IMAD R21, R6, 0x2000, R21 ;  /* 0x0000200006157824 */ /* 0x000fe200078e0215 */
[----:B------:R-:W-:Y:S01]  /*b420*/  R2UR UR43, R20 ;  /* 0x00000000142b72ca */ /* 0x000fe200000e0000 */
[----:B------:R-:W-:Y:S01]  /*b430*/  UIADD3 UR14, UP0, UR38, 0xf0, URZ ;  /* 0x000000f0260e7890 */ /* 0x000fe2000ff1e03f */
[----:B------:R-:W-:Y:S01]  /*b440*/  R2UR UR16, R7 ;  /* 0x00000000071072ca */ /* 0x000fe200000e0000 */
[----:B------:R-:W-:Y:S01]  /*b450*/  VIADD R4, R4, 0xffffffff ;  /* 0xffffffff04047836 */ /* 0x000fe20000000000 */
[----:B------:R-:W-:Y:S01]  /*b460*/  R2UR UR8, R21 ;  /* 0x00000000150872ca */ /* 0x000fe200000e0000 */
[----:B------:R-:W-:Y:S01]  /*b470*/  UIADD3 UR46, UP1, UR38, 0x1f0, URZ ;  /* 0x000001f0262e7890 */ /* 0x000fe2000ff3e03f */
[----:B------:R-:W-:Y:S01]  /*b480*/  R2UR UR44, R8 ;  /* 0x00000000082c72ca */ /* 0x000fe200000e0000 */
[----:B------:R-:W-:Y:S01]  /*b490*/  UIADD3.X UR15, URZ, UR39, URZ, UP0, !UPT ;  /* 0x000000273f0f7290 */ /* 0x000fe200087fe43f */
[----:B------:R-:W-:Y:S01]  /*b4a0*/  R2UR UR42, R15 ;  /* 0x000000000f2a72ca */ /* 0x000fe200000e0000 */
[----:B------:R-:W-:Y:S01]  /*b4b0*/  VIADD R6, R6, 0x1 ;  /* 0x0000000106067836 */ /* 0x000fe20000000000 */
[----:B------:R-:W-:Y:S01]  /*b4c0*/  R2UR UR34, R22 ;  /* 0x00000000162272ca */ /* 0x000fe200000e0000 */
[----:B------:R-:W-:Y:S01]  /*b4d0*/  UIADD3.X UR47, URZ, UR39, URZ, UP1, !UPT ;  /* 0x000000273f2f7290 */ /* 0x000fe20008ffe43f */
[----:B------:R-:W-:Y:S01]  /*b4e0*/  R2UR UR26, R23 ;  /* 0x00000000171a72ca */ /* 0x000fe200000e0000 */
[----:B------:R-:W-:Y:S01]  /*b4f0*/  UMOV UR22, 0x0 ;  /* 0x0000000000167882 */ /* 0x000fe20000000000 */
[----:B------:R-:W-:Y:S01]  /*b500*/  R2UR UR18, R24 ;  /* 0x00000000181272ca */ /* 0x000fe200000e0000 */
[----:B------:R-:W-:Y:S01]  /*b510*/  UIADD3 UR40, UR16, 0x180, URZ ;  /* 0x0000018010287890 */ /* 0x000fe2000fffe03f */
[----:B------:R-:W-:Y:S01]  /*b520*/  R2UR UR11, R18 ;  /* 0x00000000120b72ca */ /* 0x000fe200000e0000 */
[----:B------:R-:W-:Y:S01]  /*b530*/  UIADD3 UR32, UR16, 0x1180, URZ ;  /* 0x0000118010207890 */ /* 0x000fe2000fffe03f */
[----:B------:R-:W-:Y:S01]  /*b540*/  ISETP.GT.AND P3, PT, R4, 0x1, PT ;  /* 0x000000010400780c */ /* 0x000fe20003f64270 */
[----:B------:R-:W-:Y:S01]  /*b550*/  UIADD3 UR24, UR16, 0x2180, URZ ;  /* 0x0000218010187890 */ /* 0x000fe2000fffe03f */
[----:B------:R-:W-:Y:S01]  /*b560*/  ISETP.NE.AND P1, PT, R6, 0x9, PT ;  /* 0x000000090600780c */ /* 0x000fe20003f25270 */
[----:B------:R-:W-:Y:S01]  /*b570*/  UIADD3 UR16, UR16, 0x3180, URZ ;  /* 0x0000318010107890 */ /* 0x000fe2000fffe03f */
[----:B------:R-:W-:Y:S01]  /*b580*/  VIADD R20, R20, 0x20 ;  /* 0x0000002014147836 */ /* 0x000fe20000000000 */
[----:B------:R-:W-:Y:S01]  /*b590*/  UIADD3 UR8, UR8, 0x24180, URZ ;  /* 0x0002418008087890 */ /* 0x000fe2000fffe03f */
[----:B------:R-:W-:Y:S01]  /*b5a0*/  SEL R14, RZ, 0x1, P1 ;  /* 0x00000001ff0e7807 */ /* 0x000fe20000800000 */
[----:B------:R-:W-:Y:S01]  /*b5b0*/  UMOV UR23, 0x10000000 ;  /* 0x1000000000177882 */ /* 0x000fe20000000000 */
[----:B------:R-:W-:Y:S01]  /*b5c0*/  UMOV UR33, UR41 ;  /* 0x0000002900217c82 */ /* 0x000fe20008000000 */
[----:B------:R-:W-:Y:S01]  /*b5d0*/  UMOV UR35, UR43 ;  /* 0x0000002b00237c82 */ /* 0x000fe20008000000 */
[----:B------:R-:W-:Y:S01]  /*b5e0*/  UMOV UR36, UR44 ;  /* 0x0000002c00247c82 */ /* 0x000fe20008000000 */
[----:B------:R-:W-:Y:S01]  /*b5f0*/  UMOV UR25, UR41 ;  /* 0x0000002900197c82 */ /* 0x000fe20008000000 */
[----:B------:R-:W-:Y:S01]  /*b600*/  UMOV UR27, UR43 ;  /* 0x0000002b001b7c82 */ /* 0x000fe20008000000 */
[----:B------:R-:W-:Y:S01]  /*b610*/  UMOV UR28, UR44 ;  /* 0x0000002c001c7c82 */ /* 0x000fe20008000000 */
[----:B------:R0:W-:Y:S01]  /*b620*/  UTMALDG.3D [UR40], [UR14], desc[UR22] ;  /* 0x000016280e0075b4 */ /* 0x0001e20008011000 */
[----:B------:R-:W-:Y:S01]  /*b630*/  UMOV UR17, UR41 ;  /* 0x0000002900117c82 */ /* 0x000fe20008000000 */
[----:B------:R-:W-:Y:S01]  /*b640*/  UMOV UR19, UR43 ;  /* 0x0000002b00137c82 */ /* 0x000fe20008000000 */
[----:B------:R-:W-:Y:S01]  /*b650*/  UMOV UR20, UR44 ;  /* 0x0000002c00147c82 */ /* 0x000fe20008000000 */
[----:B------:R-:W-:Y:S01]  /*b660*/  UMOV UR9, UR41 ;  /* 0x0000002900097c82 */ /* 0x000fe20008000000 */
[----:B------:R-:W-:Y:S01]  /*b670*/  UMOV UR10, UR43 ;  /* 0x0000002b000a7c82 */ /* 0x000fe20008000000 */
[----:B------:R-:W-:Y:S01]  /*b680*/  UMOV UR12, UR44 ;  /* 0x0000002c000c7c82 */ /* 0x000fe20008000000 */
[----:B------:R-:W-:Y:S01]  /*b690*/  LOP3.LUT R5, R5, R14, RZ, 0x3c, !PT ;  /* 0x0000000e05057212 */ /* 0x000fe200078e3cff */
[----:B------:R0:W-:Y:S01]  /*b6a0*/  UTMALDG.3D [UR32], [UR14], desc[UR22] ;  /* 0x000016200e0075b4 */ /* 0x0001e20008011000 */
[----:B------:R-:W-:Y:S01]  /*b6b0*/  SEL R6, R6, RZ, P1 ;  /* 0x000000ff06067207 */ /* 0x000fe20000800000 */
[----:B------:R0:W-:Y:S01]  /*b6c0*/  UTMALDG.3D [UR24], [UR14], desc[UR22] ;  /* 0x000016180e0075b4 */ /* 0x0001e20008011000 */
[----:B------:R0:W-:Y:S01]  /*b6d0*/  UTMALDG.3D [UR16], [UR14], desc[UR22] ;  /* 0x000016100e0075b4 */ /* 0x0001e20008011000 */
[----:B------:R0:W-:Y:S02]  /*b6e0*/  UTMALDG.3D [UR8], [UR46], desc[UR22] ;  /* 0x000016082e0075b4 */ /* 0x0001e40008011000 */
[----:B0-----:R-:W-:Y:S05]  /*b6f0*/  @P3 BRA `(.L_x_296) ;  /* 0xfffffffc00003947 */ /* 0x001fea000383ffff */
.L_x_292:
[----:B------:R-:W-:Y:S05]  /*b700*/  BSYNC B1 ;  /* 0x0000000000017941 */ /* 0x000fea0003800000 */
.L_x_291:
[----:B------:R-:W-:Y:S01]  /*b710*/  LOP3.LUT P3, RZ, R13, 0xff, RZ, 0xc0, !PT ;  /* 0x000000ff0dff7812 */ /* 0x000fe2000786c0ff */
[----:B------:R-:W-:Y:S01]  /*b720*/  IMAD.IADD R12, R3, 0x1, R12 ;  /* 0x00000001030c7824 */ /* 0x000fe200078e020c */
[----:B------:R-:W-:Y:S01]  /*b730*/  IADD3 R16, P4, R16, UR30, RZ ;  /* 0x0000001e10107c10 */ /* 0x000fe2000ff9e0ff */
[----:B------:R-:W-:Y:S01]  /*b740*/  ULDC.64 UR8, c[0x0][0x650] ;  /* 0x0001940000087ab9 */ /* 0x000fe20000000a00 */
[----:B------:R-:W-:Y:S01]  /*b750*/  BSSY B1, `(.L_x_297) ;  /* 0x000006a000017945 */ /* 0x000fe20003800000 */
[----:B------:R-:W-:Y:S01]  /*b760*/  MOV R9, 0xffffffff ;  /* 0xffffffff00097802 */ /* 0x000fe20000000f00 */
[----:B------:R-:W-:Y:S01]  /*b770*/  IMAD.MOV.U32 R8, RZ, RZ, -0x1 ;  /* 0xffffffffff087424 */ /* 0x000fe200078e00ff */
[----:B------:R-:W-:Y:S02]  /*b780*/  ISETP.GT.U32.AND P1, PT, R12, 0x8, PT ;  /* 0x000000080c00780c */ /* 0x000fe40003f24070 */
[----:B------:R-:W-:Y:S02]  /*b790*/  IADD3.X R17, R17, UR7, RZ, P4, !PT ;  /* 0x0000000711117c10 */ /* 0x000fe4000a7fe4ff */
[----:B------:R-:W-:-:S02]  /*b7a0*/  ISETP.LT.U32.AND P1, PT, R3, 0x9, P1 ;  /* 0x000000090300780c */ /* 0x000fc40000f21070 */
[----:B------:R-:W0:Y:S01]  /*b7b0*/  @P3 S2R R5, SR_CgaCtaId ;  /* 0x0000000000053919 */ /* 0x000e220000008800 */
[----:B------:R-:W-:Y:S02]  /*b7c0*/  @P3 MOV R4, 0x400 ;  /* 0x0000040000043802 */ /* 0x000fe40000000f00 */
[----:B------:R-:W-:Y:S02]  /*b7d0*/  PRMT R13, RZ, 0x7610, R13 ;  /* 0x00007610ff0d7816 */ /* 0x000fe4000000000d */
[----:B0-----:R-:W-:Y:S01]  /*b7e0*/  @P3 LEA R6, R5, R4, 0x18 ;  /* 0x0000000405063211 */ /* 0x001fe200078ec0ff */
[----:B------:R-:W-:-:S03]  /*b7f0*/  IMAD.WIDE.U32 R4, R12, 0x38e38e39, RZ ;  /* 0x38e38e390c047825 */ /* 0x000fc600078e00ff */
[----:B------:R0:W-:Y:S01]  /*b800*/  @P3 SYNCS.ARRIVE.TRANS64.A1T0 RZ, [R6+URZ+0xa8], RZ ;  /* 0x0000a8ff06ff39a7 */ /* 0x0001e2000810003f */
[----:B------:R-:W-:Y:S02]  /*b810*/  ISETP.GE.U32.AND P3, PT, R3, 0x9, PT ;  /* 0x000000090300780c */ /* 0x000fe40003f66070 */
[----:B------:R-:W-:Y:S02]  /*b820*/  SHF.R.U32.HI R7, RZ, 0x1, R5 ;  /* 0x00000001ff077819 */ /* 0x000fe40000011605 */
[----:B------:R-:W-:Y:S02]  /*b830*/  SEL R5, RZ, 0x1, !P1 ;  /* 0x00000001ff057807 */ /* 0x000fe40004800000 */
[----:B------:R-:W-:Y:S01]  /*b840*/  ISETP.GE.U32.AND P1, PT, R16, UR8, PT ;  /* 0x0000000810007c0c */ /* 0x000fe2000bf26070 */
[----:B------:R-:W-:Y:S01]  /*b850*/  IMAD R12, R7, -0x9, R12 ;  /* 0xfffffff7070c7824 */ /* 0x000fe200078e020c */
[----:B------:R-:W-:Y:S02]  /*b860*/  LOP3.LUT R0, R0, R5, RZ, 0x3c, !PT ;  /* 0x0000000500007212 */ /* 0x000fe400078e3cff */
[----:B------:R-:W-:-:S02]  /*b870*/  ISETP.GE.U32.AND.EX P1, PT, R17, UR9, PT, P1 ;  /* 0x0000000911007c0c */ /* 0x000fc4000bf26110 */
[----:B------:R-:W-:Y:S02]  /*b880*/  PRMT R4, RZ, 0x7610, R4 ;  /* 0x00007610ff047816 */ /* 0x000fe40000000004 */
[----:B------:R-:W-:Y:S01]  /*b890*/  @P3 LOP3.LUT R0, R0, 0x1, R7, 0x78, !PT ;  /* 0x0000000100003812 */ /* 0x000fe200078e7807 */
[----:B------:R-:W-:-:S08]  /*b8a0*/  IMAD.MOV.U32 R7, RZ, RZ, -0x1 ;  /* 0xffffffffff077424 */ /* 0x000fd000078e00ff */
[----:B0-----:R-:W-:Y:S05]  /*b8b0*/  @P1 BRA `(.L_x_298) ;  /* 0x00000004004c1947 */ /* 0x001fea0003800000 */
[----:B------:R-:W-:Y:S01]  /*b8c0*/  ULDC.64 UR8, c[0x0][0x628] ;  /* 0x00018a0000087ab9 */ /* 0x000fe20000000a00 */
[----:B------:R-:W0:Y:S01]  /*b8d0*/  S2R R15, SR_CTAID.X ;  /* 0x00000000000f7919 */ /* 0x000e220000002500 */
[----:B------:R-:W-:Y:S01]  /*b8e0*/  ISETP.NE.U32.AND P1, PT, RZ, UR8, PT ;  /* 0x00000008ff007c0c */ /* 0x000fe2000bf25070 */
[----:B------:R-:W-:Y:S01]  /*b8f0*/  ULDC UR11, c[0x0][0x630] ;  /* 0x00018c00000b7ab9 */ /* 0x000fe20000000800 */
[----:B------:R-:W-:Y:S01]  /*b900*/  IMAD.MOV.U32 R4, RZ, RZ, R16 ;  /* 0x000000ffff047224 */ /* 0x000fe200078e0010 */
[----:B------:R-:W1:Y:S01]  /*b910*/  S2R R14, SR_CTAID.Y ;  /* 0x00000000000e7919 */ /* 0x000e620000002600 */
[----:B------:R-:W-:Y:S01]  /*b920*/  ISETP.NE.AND.EX P1, PT, RZ, UR9, PT, P1 ;  /* 0x00000009ff007c0c */ /* 0x000fe2000bf25310 */
[----:B------:R-:W-:-:S12]  /*b930*/  IMAD.MOV.U32 R5, RZ, RZ, R17 ;  /* 0x000000ffff057224 */ /* 0x000fd800078e0011 */
[----:B------:R-:W-:Y:S05]  /*b940*/  @!P1 BRA `(.L_x_299) ;  /* 0x0000000000289947 */ /* 0x000fea0003800000 */
[----:B------:R-:W-:Y:S02]  /*b950*/  ULDC UR10, c[0x0][0x634] ;  /* 0x00018d00000a7ab9 */ /* 0x000fe40000000800 */
[----:B------:R-:W-:-:S05]  /*b960*/  IADD3 R9, P1, R16, UR10, RZ ;  /* 0x0000000a10097c10 */ /* 0x000fca000ff3e0ff */
[----:B------:R-:W-:-:S04]  /*b970*/  IMAD.X R21, RZ, RZ, R17, P1 ;  /* 0x000000ffff157224 */ /* 0x000fc800008e0611 */
[----:B------:R-:W-:-:S04]  /*b980*/  IMAD.WIDE.U32 R6, R21, UR8, RZ ;  /* 0x0000000815067c25 */ /* 0x000fc8000f8e00ff */
[----:B------:R-:W-:-:S04]  /*b990*/  IMAD.WIDE.U32 R6, P1, R9, UR9, R6 ;  /* 0x0000000909067c25 */ /* 0x000fc8000f820006 */
[----:B------:R-:W-:-:S04]  /*b9a0*/  IMAD.WIDE.U32 R8, R9, UR8, RZ ;  /* 0x0000000809087c25 */ /* 0x000fc8000f8e00ff */
[----:B------:R-:W-:Y:S01]  /*b9b0*/  IMAD.X R5, RZ, RZ, RZ, P1 ;  /* 0x000000ffff057224 */ /* 0x000fe200008e06ff */
[----:B------:R-:W-:Y:S01]  /*b9c0*/  IADD3 RZ, P1, R9, R6, RZ ;  /* 0x0000000609ff7210 */ /* 0x000fe20007f3e0ff */
[----:B------:R-:W-:-:S04]  /*b9d0*/  IMAD.MOV.U32 R4, RZ, RZ, R7 ;  /* 0x000000ffff047224 */ /* 0x000fc800078e0007 */
[----:B------:R-:W-:-:S08]  /*b9e0*/  IMAD.WIDE.U32.X R4, R21, UR9, R4, P1 ;  /* 0x0000000915047c25 */ /* 0x000fd000088e0404 */
.L_x_299:
[--C-:B------:R-:W-:Y:S01]  /*b9f0*/  SHF.R.U64 R8, R4, UR11, R5.reuse ;  /* 0x0000000b04087c19 */ /* 0x100fe20008001205 */
[----:B------:R-:W-:Y:S01]  /*ba00*/  ULDC.64 UR8, c[0x0][0x620] ;  /* 0x0001880000087ab9 */ /* 0x000fe20000000a00 */
[----:B------:R-:W-:Y:S01]  /*ba10*/  SHF.R.U32.HI R4, RZ, UR11, R5 ;  /* 0x0000000bff047c19 */ /* 0x000fe20008011605 */
[----:B------:R-:W2:Y:S01]  /*ba20*/  LDC R24, c[0x0][0x144] ;  /* 0x00005100ff187b82 */ /* 0x000ea20000000800 */
[----:B------:R-:W-:Y:S01]  /*ba30*/  IADD3 R7, P1, RZ, -R8, RZ ;  /* 0x80000008ff077210 */ /* 0x000fe20007f3e0ff */
[----:B------:R-:W-:Y:S01]  /*ba40*/  ULDC.64 UR12, c[0x0][0x640] ;  /* 0x00019000000c7ab9 */ /* 0x000fe20000000a00 */
[----:B0-----:R-:W-:Y:S01]  /*ba50*/  I2FP.F32.U32 R9, R15 ;  /* 0x0000000f00097245 */ /* 0x001fe20000201000 */
[----:B------:R-:W-:Y:S02]  /*ba60*/  ULDC UR10, c[0x0][0x608] ;  /* 0x00018200000a7ab9 */ /* 0x000fe40000000800 */
[----:B------:R-:W-:Y:S01]  /*ba70*/  IMAD.X R4, RZ, RZ, ~R4, P1 ;  /* 0x000000ffff047224 */ /* 0x000fe200008e0e04 */
[----:B------:R-:W-:Y:S01]  /*ba80*/  ISETP.NE.U32.AND P1, PT, RZ, UR12, PT ;  /* 0x0000000cff007c0c */ /* 0x000fe2000bf25070 */
[----:B------:R-:W0:Y:S02]  /*ba90*/  LDC R21, c[0x0][0x148] ;  /* 0x00005200ff157b82 */ /* 0x000e240000000800 */
[----:B------:R-:W-:Y:S01]  /*baa0*/  IMAD R6, R4, UR8, RZ ;  /* 0x0000000804067c24 */ /* 0x000fe2000f8e02ff */
[----:B------:R-:W-:Y:S01]  /*bab0*/  ISETP.NE.AND.EX P1, PT, RZ, UR13, PT, P1 ;  /* 0x0000000dff007c0c */ /* 0x000fe2000bf25310 */
[----:B------:R-:W-:Y:S01]  /*bac0*/  IMAD.WIDE.U32 R4, R7, UR8, R16 ;  /* 0x0000000807047c25 */ /* 0x000fe2000f8e0010 */
[----:B------:R-:W-:-:S03]  /*bad0*/  ULDC UR8, c[0x0][0x150] ;  /* 0x0000540000087ab9 */ /* 0x000fc60000000800 */
[----:B------:R-:W-:Y:S02]  /*bae0*/  IMAD R7, R7, UR9, R6 ;  /* 0x0000000907077c24 */ /* 0x000fe4000f8e0206 */
[----:B------:R-:W-:Y:S01]  /*baf0*/  FMUL R6, R9, UR8 ;  /* 0x0000000809067c20 */ /* 0x000fe20008400000 */
[----:B------:R-:W-:Y:S01]  /*bb00*/  ULDC UR8, c[0x0][0x618] ;  /* 0x0001860000087ab9 */ /* 0x000fe20000000800 */
[----:B------:R-:W-:Y:S01]  /*bb10*/  ULDC UR9, c[0x0][0x154] ;  /* 0x0000550000097ab9 */ /* 0x000fe20000000800 */
[----:B------:R-:W-:-:S03]  /*bb20*/  IMAD.IADD R5, R5, 0x1, R7 ;  /* 0x0000000105057824 */ /* 0x000fc600078e0207 */
[----:B------:R-:W3:Y:S02]  /*bb30*/  F2I.U32.TRUNC.NTZ R6, R6 ;  /* 0x0000000600067305 */ /* 0x000ee4000020f000 */
[----:B------:R-:W-:Y:S02]  /*bb40*/  SHF.R.U64 R9, R4, UR8, R5 ;  /* 0x0000000804097c19 */ /* 0x000fe40008001205 */
[----:B-1----:R-:W-:-:S05]  /*bb50*/  I2FP.F32.U32 R4, R14 ;  /* 0x0000000e00047245 */ /* 0x002fca0000201000 */
[----:B------:R-:W-:Y:S01]  /*bb60*/  FMUL R22, R4, UR9 ;  /* 0x0000000904167c20 */ /* 0x000fe20008400000 */
[----:B------:R-:W-:Y:S01]  /*bb70*/  SHF.R.U32.HI R4, RZ, UR8, R5 ;  /* 0x00000008ff047c19 */ /* 0x000fe20008011605 */
[----:B------:R-:W-:-:S03]  /*bb80*/  ULDC UR8, c[0x0][0x658] ;  /* 0x0001960000087ab9 */ /* 0x000fc60000000800 */
[--C-:B------:R-:W-:Y:S01]  /*bb90*/  SHF.R.U32.HI R5, RZ, UR10, R4.reuse ;  /* 0x0000000aff057c19 */ /* 0x100fe20008011604 */
[----:B------:R-:W1:Y:S01]  /*bba0*/  F2I.U32.TRUNC.NTZ R22, R22 ;  /* 0x0000001600167305 */ /* 0x000e62000020f000 */
[----:B------:R-:W-:Y:S01]  /*bbb0*/  SHF.R.U64 R20, R9, UR10, R4 ;  /* 0x0000000a09147c19 */ /* 0x000fe20008001204 */
[----:B---3--:R-:W-:Y:S01]  /*bbc0*/  IMAD.MOV R6, RZ, RZ, -R6 ;  /* 0x000000ffff067224 */ /* 0x008fe200078e0a06 */
[--C-:B------:R-:W-:Y:S02]  /*bbd0*/  SHF.R.U32.HI R23, RZ, UR8, R5.reuse ;  /* 0x00000008ff177c19 */ /* 0x100fe40008011605 */
[----:B------:R-:W-:Y:S01]  /*bbe0*/  SHF.R.U64 R18, R20, UR8, R5 ;  /* 0x0000000814127c19 */ /* 0x000fe20008001205 */
[----:B--2---:R-:W-:Y:S02]  /*bbf0*/  IMAD R15, R24, R6, R15 ;  /* 0x00000006180f7224 */ /* 0x004fe400078e020f */
[----:B------:R-:W-:Y:S01]  /*bc00*/  IMAD.MOV.U32 R5, RZ, RZ, R23 ;  /* 0x000000ffff057224 */ /* 0x000fe200078e0017 */
[----:B------:R-:W-:Y:S01]  /*bc10*/  MOV R4, R18 ;  /* 0x0000001200047202 */ /* 0x000fe20000000f00 */
[----:B------:R-:W-:Y:S06]  /*bc20*/  @!P1 BRA `(.L_x_300) ;  /* 0x0000000000289947 */ /* 0x000fec0003800000 */
[----:B------:R-:W-:Y:S02]  /*bc30*/  ULDC UR8, c[0x0][0x64c] ;  /* 0x0001930000087ab9 */ /* 0x000fe40000000800 */
[----:B------:R-:W-:-:S05]  /*bc40*/  IADD3 R5, P1, R18, UR8, RZ ;  /* 0x0000000812057c10 */ /* 0x000fca000ff3e0ff */
[----:B------:R-:W-:-:S04]  /*bc50*/  IMAD.X R23, RZ, RZ, R23, P1 ;  /* 0x000000ffff177224 */ /* 0x000fc800008e0617 */
[----:B------:R-:W-:-:S04]  /*bc60*/  IMAD.WIDE.U32 R6, R23, UR12, RZ ;  /* 0x0000000c17067c25 */ /* 0x000fc8000f8e00ff */
[----:B------:R-:W-:-:S04]  /*bc70*/  IMAD.WIDE.U32 R6, P1, R5, UR13, R6 ;  /* 0x0000000d05067c25 */ /* 0x000fc8000f820006 */
[----:B------:R-:W-:-:S04]  /*bc80*/  IMAD.WIDE.U32 R4, R5, UR12, RZ ;  /* 0x0000000c05047c25 */ /* 0x000fc8000f8e00ff */
[----:B------:R-:W-:Y:S01]  /*bc90*/  IMAD.MOV.U32 R4, RZ, RZ, R7 ;  /* 0x000000ffff047224 */ /* 0x000fe200078e0007 */
[----:B------:R-:W-:Y:S01]  /*bca0*/  IADD3 RZ, P3, R5, R6, RZ ;  /* 0x0000000605ff7210 */ /* 0x000fe20007f7e0ff */
[----:B------:R-:W-:-:S04]  /*bcb0*/  IMAD.X R5, RZ, RZ, RZ, P1 ;  /* 0x000000ffff057224 */ /* 0x000fc800008e06ff */
[----:B------:R-:W-:-:S08]  /*bcc0*/  IMAD.WIDE.U32.X R4, R23, UR13, R4, P3 ;  /* 0x0000000d17047c25 */ /* 0x000fd000098e0404 */
.L_x_300:
[----:B------:R-:W-:Y:S01]  /*bcd0*/  ISETP.NE.AND P1, PT, R2, 0x1, PT ;  /* 0x000000010200780c */ /* 0x000fe20003f25270 */
[----:B------:R-:W-:Y:S01]  /*bce0*/  ULDC UR8, c[0x0][0x648] ;  /* 0x0001920000087ab9 */ /* 0x000fe20000000800 */
[----:B------:R-:W-:Y:S01]  /*bcf0*/  LOP3.LUT R20, R20, UR6, RZ, 0xc0, !PT ;  /* 0x0000000614147c12 */ /* 0x000fe2000f8ec0ff */
[----:B-1----:R-:W-:Y:S01]  /*bd00*/  IMAD.MOV R22, RZ, RZ, -R22 ;  /* 0x000000ffff167224 */ /* 0x002fe200078e0a16 */
[----:B------:R-:W-:Y:S01]  /*bd10*/  SHF.R.U64 R5, R4, UR8, R5 ;  /* 0x0000000804057c19 */ /* 0x000fe20008001205 */
[----:B------:R-:W-:Y:S01]  /*bd20*/  ULDC UR8, c[0x0][0x638] ;  /* 0x00018e0000087ab9 */ /* 0x000fe20000000800 */
[----:B------:R-:W-:Y:S01]  /*bd30*/  LOP3.LUT R9, R9, UR4, RZ, 0xc0, !PT ;  /* 0x0000000409097c12 */ /* 0x000fe2000f8ec0ff */
[----:B------:R-:W-:Y:S01]  /*bd40*/  ULDC UR9, c[0x0][0x610] ;  /* 0x0001840000097ab9 */ /* 0x000fe20000000800 */
[----:B------:R-:W-:Y:S02]  /*bd50*/  IMAD.MOV.U32 R4, RZ, RZ, 0x1 ;  /* 0x00000001ff047424 */ /* 0x000fe400078e00ff */
[----:B------:R-:W-:-:S02]  /*bd60*/  IMAD.MOV R7, RZ, RZ, -R5 ;  /* 0x000000ffff077224 */ /* 0x000fc400078e0a05 */
[----:B------:R-:W-:Y:S02]  /*bd70*/  IMAD R20, R5, UR5, R20 ;  /* 0x0000000505147c24 */ /* 0x000fe4000f8e0214 */
[----:B0-----:R-:W-:Y:S02]  /*bd80*/  @P1 IMAD R15, R21, R22, R14 ;  /* 0x00000016150f1224 */ /* 0x001fe400078e020e */
[----:B------:R-:W-:Y:S01]  /*bd90*/  IMAD R18, R7, UR8, R18 ;  /* 0x0000000807127c24 */ /* 0x000fe2000f8e0212 */
[----:B------:R-:W-:Y:S01]  /*bda0*/  ULDC UR8, c[0x0][0x600] ;  /* 0x0001800000087ab9 */ /* 0x000fe20000000800 */
[----:B------:R-:W-:Y:S02]  /*bdb0*/  IMAD R15, R20, UR9, R15 ;  /* 0x00000009140f7c24 */ /* 0x000fe4000f8e020f */
[----:B------:R-:W-:-:S05]  /*bdc0*/  IMAD R18, R18, UR8, R9 ;  /* 0x0000000812127c24 */ /* 0x000fca000f8e0209 */
[----:B------:R-:W-:Y:S02]  /*bdd0*/  SEL R9, R18, R15, !P1 ;  /* 0x0000000f12097207 */ /* 0x000fe40004800000 */
[----:B------:R-:W-:-:S07]  /*bde0*/  SEL R7, R15, R18, !P1 ;  /* 0x000000120f077207 */ /* 0x000fce0004800000 */
.L_x_298:
[----:B------:R-:W-:Y:S05]  /*bdf0*/  BSYNC B1 ;  /* 0x0000000000017941 */ /* 0x000fea0003800000 */
.L_x_297:
[----:B------:R-:W-:-:S13]  /*be00*/  LOP3.LUT P1, RZ, R4, 0xff, RZ, 0xc0, !PT ;  /* 0x000000ff04ff7812 */ /* 0x000fda000782c0ff */
[----:B------:R-:W-:Y:S05]  /*be10*/  @P1 BRA `(.L_x_301) ;  /* 0xfffffff000f41947 */ /* 0x000fea000383ffff */
[----:B------:R-:W-:Y:S05]  /*be20*/  BSYNC B0 ;  /* 0x0000000000007941 */ /* 0x000fea0003800000 */
.L_x_289:
[----:B------:R-:W-:-:S03]  /*be30*/  UMOV UR8, 0xffffffff ;  /* 0xffffffff00087882 */ /* 0x000fc60000000000 */
[----:B------:R-:W-:Y:S05]  /*be40*/  BRA.DIV UR8, `(.L_x_302) ;  /* 0x0000000608cc7947 */ /* 0x000fea000b800000 */
[----:B------:R-:W-:-:S13]  /*be50*/  ELECT P6, URZ, PT ;  /* 0x00000000003f782f */ /* 0x000fda00038c0000 */
.L_x_321:
[----:B------:R-:W-:Y:S04]  /*be60*/  BSSY B0, `(.L_x_303) ;  /* 0x0000058000007945 */ /* 0x000fe80003800000 */
[----:B------:R-:W-:Y:S05]  /*be70*/  @!P6 BRA `(.L_x_304) ;  /* 0x000000040058e947 */ /* 0x000fea0003800000 */
[----:B------:R-:W-:-:S04]  /*be80*/  LOP3.LUT R19, R19, 0x2, RZ, 0xfc, !PT ;  /* 0x0000000213137812 */ /* 0x000fc800078efcff */
[----:B------:R-:W-:-:S13]  /*be90*/  ISETP.NE.AND P0, PT, R19, 0x3, PT ;  /* 0x000000031300780c */ /* 0x000fda0003f05270 */
[----:B------:R-:W-:Y:S05]  /*bea0*/  @!P0 BRA `(.L_x_305) ;  /* 0x0000000000048947 */ /* 0x000fea0003800000 */
[----:B------:R-:W-:Y:S01]  /*beb0*/  BPT.TRAP 0x1 ;  /* 0x000000040000795c */ /* 0x000fe20000300000 */
.L_x_305:
[----:B------:R-:W0:Y:S01]  /*bec0*/  S2R R3, SR_CgaCtaId ;  /* 0x0000000000037919 */ /* 0x000e220000008800 */
[----:B------:R-:W-:-:S04]  /*bed0*/  MOV R2, 0x400 ;  /* 0x0000040000027802 */ /* 0x000fc80000000f00 */
[----:B0-----:R-:W-:Y:S02]  /*bee0*/  LEA R3, R3, R2, 0x18 ;  /* 0x0000000203037211 */ /* 0x001fe400078ec0ff */
[----:B------:R-:W-:-:S03]  /*bef0*/  SHF.L.U32 R2, R0, 0x1f, RZ ;  /* 0x0000001f00027819 */ /* 0x000fc600000006ff */
[----:B------:R-:W-:-:S04]  /*bf00*/  VIADD R3, R3, 0x48 ;  /* 0x0000004803037836 */ /* 0x000fc80000000000 */
[C---:B------:R-:W-:Y:S01]  /*bf10*/  IMAD R7, R12.reuse, 0x8, R3 ;  /* 0x000000080c077824 */ /* 0x040fe200078e0203 */
[----:B------:R-:W-:-:S03]  /*bf20*/  IADD3 R12, R12, 0x1, RZ ;  /* 0x000000010c0c7810 */ /* 0x000fc60007ffe0ff */
[----:B------:R-:W0:Y:S01]  /*bf30*/  SYNCS.PHASECHK.TRANS64.TRYWAIT P0, [R7+URZ], R2 ;  /* 0x00000002070075a7 */ /* 0x000e22000800017f */
[----:B------:R-:W-:-:S04]  /*bf40*/  ISETP.NE.AND P1, PT, R12, 0x9, PT ;  /* 0x000000090c00780c */ /* 0x000fc80003f25270 */
[----:B------:R-:W-:Y:S02]  /*bf50*/  SEL R5, RZ, 0x1, P1 ;  /* 0x00000001ff057807 */ /* 0x000fe40000800000 */
[----:B------:R-:W-:Y:S02]  /*bf60*/  SEL R12, R12, RZ, P1 ;  /* 0x000000ff0c0c7207 */ /* 0x000fe40000800000 */
[----:B------:R-:W-:-:S03]  /*bf70*/  LOP3.LUT R5, R0, R5, RZ, 0x3c, !PT ;  /* 0x0000000500057212 */ /* 0x000fc600078e3cff */
[----:B------:R-:W-:Y:S01]  /*bf80*/  IMAD R9, R12, 0x8, R3 ;  /* 0x000000080c097824 */ /* 0x000fe200078e0203 */
[----:B------:R-:W-:Y:S01]  /*bf90*/  SHF.L.U32 R4, R5, 0x1f, RZ ;  /* 0x0000001f05047819 */ /* 0x000fe200000006ff */
[----:B0-----:R-:W-:Y:S06]  /*bfa0*/  @!P0 BRA `(.L_x_306) ;  /* 0x0000000400948947 */ /* 0x001fec0003800000 */
.L_x_322:
[----:B------:R-:W1:Y:S01]  /*bfb0*/  SYNCS.PHASECHK.TRANS64.TRYWAIT P0, [R9+URZ], R4 ;  /* 0x00000004090075a7 */ /* 0x000e62000800017f */
[----:B------:R-:W-:-:S05]  /*bfc0*/  VIADD R0, R12, 0x1 ;  /* 0x000000010c007836 */ /* 0x000fca0000000000 */
[----:B------:R-:W-:-:S04]  /*bfd0*/  ISETP.NE.AND P1, PT, R0, 0x9, PT ;  /* 0x000000090000780c */ /* 0x000fc80003f25270 */
[----:B0-----:R-:W-:Y:S02]  /*bfe0*/  SEL R2, RZ, 0x1, P1 ;  /* 0x00000001ff027807 */ /* 0x001fe40000800000 */
[----:B------:R-:W-:Y:S02]  /*bff0*/  SEL R0, R0, RZ, P1 ;  /* 0x000000ff00007207 */ /* 0x000fe40000800000 */
[----:B------:R-:W-:-:S03]  /*c000*/  LOP3.LUT R7, R5, R2, RZ, 0x3c, !PT ;  /* 0x0000000205077212 */ /* 0x000fc600078e3cff */
[----:B------:R-:W-:Y:S01]  /*c010*/  IMAD R6, R0, 0x8, R3 ;  /* 0x0000000800067824 */ /* 0x000fe200078e0203 */
[----:B------:R-:W-:Y:S01]  /*c020*/  SHF.L.U32 R5, R7, 0x1f, RZ ;  /* 0x0000001f07057819 */ /* 0x000fe200000006ff */
[----:B-1----:R-:W-:Y:S06]  /*c030*/  @!P0 BRA `(.L_x_307) ;  /* 0x0000000400848947 */ /* 0x002fec0003800000 */
.L_x_323:
[----:B------:R-:W1:Y:S01]  /*c040*/  SYNCS.PHASECHK.TRANS64.TRYWAIT P0, [R6+URZ], R5 ;  /* 0x00000005060075a7 */ /* 0x000e62000800017f */
[----:B------:R-:W-:-:S05]  /*c050*/  VIADD R0, R0, 0x1 ;  /* 0x0000000100007836 */ /* 0x000fca0000000000 */
[----:B------:R-:W-:-:S04]  /*c060*/  ISETP.NE.AND P1, PT, R0, 0x9, PT ;  /* 0x000000090000780c */ /* 0x000fc80003f25270 */
[----:B------:R-:W-:Y:S02]  /*c070*/  SEL R2, RZ, 0x1, P1 ;  /* 0x00000001ff027807 */ /* 0x000fe40000800000 */
[----:B------:R-:W-:Y:S02]  /*c080*/  SEL R0, R0, RZ, P1 ;  /* 0x000000ff00007207 */ /* 0x000fe40000800000 */
[----:B------:R-:W-:-:S03]  /*c090*/  LOP3.LUT R7, R7, R2, RZ, 0x3c, !PT ;  /* 0x0000000207077212 */ /* 0x000fc600078e3cff */
[----:B0-----:R-:W-:Y:S01]  /*c0a0*/  IMAD R9, R0, 0x8, R3 ;  /* 0x0000000800097824 */ /* 0x001fe200078e0203 */
[----:B------:R-:W-:Y:S01]  /*c0b0*/  SHF.L.U32 R4, R7, 0x1f, RZ ;  /* 0x0000001f07047819 */ /* 0x000fe200000006ff */
[----:B-1----:R-:W-:Y:S06]  /*c0c0*/  @!P0 BRA `(.L_x_308) ;  /* 0x0000000400748947 */ /* 0x002fec0003800000 */
.L_x_324:
        /* <DEDUP_REMOVED lines=9> */
.L_x_325:
        /* <DEDUP_REMOVED lines=9> */
.L_x_326:
[----:B------:R-:W1:Y:S01]  /*c1f0*/  SYNCS.PHASECHK.TRANS64.TRYWAIT P0, [R9+URZ], R4 ;  /* 0x00000004090075a7 */ /* 0x000e62000800017f */
[----:B------:R-:W-:-:S04]  /*c200*/  IADD3 R0, R0, 0x1, RZ ;  /* 0x0000000100007810 */ /* 0x000fc80007ffe0ff */
[----:B------:R-:W-:-:S04]  /*c210*/  ISETP.NE.AND P1, PT, R0, 0x9, PT ;  /* 0x000000090000780c */ /* 0x000fc80003f25270 */
[----:B------:R-:W-:Y:S02]  /*c220*/  SEL R2, RZ, 0x1, P1 ;  /* 0x00000001ff027807 */ /* 0x000fe40000800000 */
[----:B------:R-:W-:Y:S02]  /*c230*/  SEL R0, R0, RZ, P1 ;  /* 0x000000ff00007207 */ /* 0x000fe40000800000 */
[----:B------:R-:W-:-:S03]  /*c240*/  LOP3.LUT R7, R7, R2, RZ, 0x3c, !PT ;  /* 0x0000000207077212 */ /* 0x000fc600078e3cff */
[----:B0-----:R-:W-:Y:S01]  /*c250*/  IMAD R6, R0, 0x8, R3 ;  /* 0x0000000800067824 */ /* 0x001fe200078e0203 */
[----:B------:R-:W-:Y:S01]  /*c260*/  SHF.L.U32 R5, R7, 0x1f, RZ ;  /* 0x0000001f07057819 */ /* 0x000fe200000006ff */
[----:B-1----:R-:W-:Y:S06]  /*c270*/  @!P0 BRA `(.L_x_311) ;  /* 0x0000000400448947 */ /* 0x002fec0003800000 */
.L_x_327:
        /* <DEDUP_REMOVED lines=9> */
.L_x_328:
[----:B------:R-:W1:Y:S01]  /*c310*/  SYNCS.PHASECHK.TRANS64.TRYWAIT P0, [R9+URZ], R4 ;  /* 0x00000004090075a7 */ /* 0x000e62000800017f */
[----:B------:R-:W-:-:S05]  /*c320*/  VIADD R0, R0, 0x1 ;  /* 0x0000000100007836 */ /* 0x000fca0000000000 */
[----:B------:R-:W-:-:S04]  /*c330*/  ISETP.NE.AND P1, PT, R0, 0x9, PT ;  /* 0x000000090000780c */ /* 0x000fc80003f25270 */
[----:B------:R-:W-:Y:S02]  /*c340*/  SEL R2, RZ, 0x1, P1 ;  /* 0x00000001ff027807 */ /* 0x000fe40000800000 */
[----:B------:R-:W-:Y:S02]  /*c350*/  SEL R0, R0, RZ, P1 ;  /* 0x000000ff00007207 */ /* 0x000fe40000800000 */
[----:B------:R-:W-:Y:S01]  /*c360*/  LOP3.LUT R2, R7, R2, RZ, 0x3c, !PT ;  /* 0x0000000207027212 */ /* 0x000fe200078e3cff */
[----:B-1----:R-:W-:Y:S06]  /*c370*/  @!P0 BRA `(.L_x_313) ;  /* 0x00000004002c8947 */ /* 0x002fec0003800000 */
.L_x_329:
[----:B------:R-:W-:Y:S01]  /*c380*/  IMAD R3, R0, 0x8, R3 ;  /* 0x0000000800037824 */ /* 0x000fe200078e0203 */
[----:B------:R-:W-:-:S07]  /*c390*/  SHF.L.U32 R0, R2, 0x1f, RZ ;  /* 0x0000001f02007819 */ /* 0x000fce00000006ff */
.L_x_314:
[----:B--2---:R2:W3:Y:S02]  /*c3a0*/  SYNCS.PHASECHK.TRANS64.TRYWAIT P0, [R3+URZ], R0 ;  /* 0x00000000030075a7 */ /* 0x0044e4000800017f */
[----:B---3--:R-:W-:Y:S05]  /*c3b0*/  @!P0 NANOSLEEP.SYNCS 0x989680 ;  /* 0x009896800000895d */ /* 0x008fea0003900000 */
[----:B------:R-:W3:Y:S02]  /*c3c0*/  @!P0 SYNCS.PHASECHK.TRANS64 P0, [R3+URZ], R0 ;  /* 0x00000000030085a7 */ /* 0x000ee4000800007f */
[----:B---3--:R-:W-:Y:S05]  /*c3d0*/  @!P0 BRA `(.L_x_314) ;  /* 0xfffffffc00f08947 */ /* 0x008fea000383ffff */
.L_x_304:
[----:B------:R-:W-:Y:S05]  /*c3e0*/  BSYNC B0 ;  /* 0x0000000000007941 */ /* 0x000fea0003800000 */
.L_x_303:
[----:B------:R-:W-:Y:S05]  /*c3f0*/  EXIT ;  /* 0x000000000000794d */ /* 0x000fea0003800000 */
.L_x_18:
[----:B---3--:R3:W4:Y:S02]  /*c400*/  SYNCS.PHASECHK.TRANS64.TRYWAIT P1, [R3+URZ], R0 ;  /* 0x00000000030075a7 */ /* 0x008724000802017f */
[----:B----4-:R-:W-:Y:S05]  /*c410*/  @!P1 NANOSLEEP.SYNCS 0x989680 ;  /* 0x009896800000995d */ /* 0x010fea0003900000 */
[----:B------:R-:W4:Y:S02]  /*c420*/  @!P1 SYNCS.PHASECHK.TRANS64 P1, [R3+URZ], R0 ;  /* 0x00000000030095a7 */ /* 0x000f24000802007f */
[----:B----4-:R-:W-:Y:S05]  /*c430*/  @!P1 BRA `(.L_x_18) ;  /* 0xfffffffc00f09947 */ /* 0x010fea000383ffff */
[----:B------:R-:W-:Y:S05]  /*c440*/  BRA `(.L_x_17) ;  /* 0xffffff4c00a47947 */ /* 0x000fea000383ffff */
.L_x_23:
[----:B-1----:R-:W-:-:S04]  /*c450*/  IMAD.U32 R4, RZ, RZ, UR7 ;  /* 0x00000007ff047e24 */ /* 0x002fc8000f8e00ff */
[----:B------:R1:W2:Y:S03]  /*c460*/  SYNCS.PHASECHK.TRANS64.TRYWAIT P1, [R4+URZ], R3 ;  /* 0x00000003040075a7 */ /* 0x0002a6000802017f */
[----:B--2---:R-:W-:Y:S05]  /*c470*/  @!P1 NANOSLEEP.SYNCS 0x989680 ;  /* 0x009896800000995d */ /* 0x004fea0003900000 */
[----:B------:R-:W2:Y:S02]  /*c480*/  @!P1 SYNCS.PHASECHK.TRANS64 P1, [R4+URZ], R3 ;  /* 0x00000003040095a7 */ /* 0x000ea4000802007f */
[----:B--2---:R-:W-:Y:S05]  /*c490*/  @!P1 BRA `(.L_x_23) ;  /* 0xfffffffc00ec9947 */ /* 0x004fea000383ffff */
[----:B------:R-:W-:Y:S05]  /*c4a0*/  BRA `(.L_x_22) ;  /* 0xffffff5000707947 */ /* 0x000fea000383ffff */
.L_x_290:
[----:B------:R-:W-:Y:S01]  /*c4b0*/  BSSY B1, `(.L_x_315) ;  /* 0x0000006000017945 */ /* 0x000fe20003800000 */
[----:B------:R-:W-:-:S07]  /*c4c0*/  IMAD.MOV.U32 R15, RZ, RZ, -0x1 ;  /* 0xffffffffff0f7424 */ /* 0x000fce00078e00ff */
[----:B------:R-:W-:Y:S05]  /*c4d0*/  WARPSYNC.COLLECTIVE R15, `(.L_x_316) ;  /* 0x000000000f0c7348 */ /* 0x000fea0003c00000 */
[----:B------:R-:W-:Y:S02]  /*c4e0*/  ELECT P6, UR62, PT ;  /* 0x00000000003e782f */ /* 0x000fe400038c0000 */
[----:B------:R-:W-:Y:S01]  /*c4f0*/  MOV R14, UR62 ;  /* 0x0000003e000e7c02 */ /* 0x000fe20008000f00 */
[----:B------:R-:W-:Y:S10]  /*c500*/  ENDCOLLECTIVE ;  /* 0x000000000000791b */ /* 0x000ff40003800000 */
.L_x_316:
[----:B------:R-:W-:Y:S05]  /*c510*/  BSYNC B1 ;  /* 0x0000000000017941 */ /* 0x000fea0003800000 */
.L_x_315:
[----:B------:R-:W-:Y:S05]  /*c520*/  BRA `(.L_x_317) ;  /* 0xffffffec003c7947 */ /* 0x000fea000383ffff */
.L_x_293:
[----:B0-----:R0:W1:Y:S02]  /*c530*/  SYNCS.PHASECHK.TRANS64.TRYWAIT P1, [R14+URZ+0x48], R7 ;  /* 0x000048070e0075a7 */ /* 0x001064000802017f */
[----:B-1----:R-:W-:Y:S05]  /*c540*/  @!P1 NANOSLEEP.SYNCS 0x989680 ;  /* 0x009896800000995d */ /* 0x002fea0003900000 */
[----:B------:R-:W1:Y:S02]  /*c550*/  @!P1 SYNCS.PHASECHK.TRANS64 P1, [R14+URZ+0x48], R7 ;  /* 0x000048070e0095a7 */ /* 0x000e64000802007f */
[----:B-1----:R-:W-:Y:S05]  /*c560*/  @!P1 BRA `(.L_x_293) ;  /* 0xfffffffc00f09947 */ /* 0x002fea000383ffff */
[----:B------:R-:W-:Y:S05]  /*c570*/  BRA `(.L_x_318) ;  /* 0xffffffec00807947 */ /* 0x000fea000383ffff */
.L_x_302:
[----:B------:R-:W-:Y:S01]  /*c580*/  BSSY B0, `(.L_x_319) ;  /* 0x0000006000007945 */ /* 0x000fe20003800000 */
[----:B------:R-:W-:-:S07]  /*c590*/  IMAD.MOV.U32 R15, RZ, RZ, -0x1 ;  /* 0xffffffffff0f7424 */ /* 0x000fce00078e00ff */
[----:B------:R-:W-:Y:S05]  /*c5a0*/  WARPSYNC.COLLECTIVE R15, `(.L_x_320) ;  /* 0x000000000f0c7348 */ /* 0x000fea0003c00000 */
[----:B------:R-:W-:Y:S02]  /*c5b0*/  ELECT P6, UR62, PT ;  /* 0x00000000003e782f */ /* 0x000fe400038c0000 */
[----:B------:R-:W-:Y:S01]  /*c5c0*/  MOV R14, UR62 ;  /* 0x0000003e000e7c02 */ /* 0x000fe20008000f00 */
[----:B------:R-:W-:Y:S10]  /*c5d0*/  ENDCOLLECTIVE ;  /* 0x000000000000791b */ /* 0x000ff40003800000 */
.L_x_320:
[----:B------:R-:W-:Y:S05]  /*c5e0*/  BSYNC B0 ;  /* 0x0000000000007941 */ /* 0x000fea0003800000 */
.L_x_319:
[----:B------:R-:W-:Y:S05]  /*c5f0*/  BRA `(.L_x_321) ;  /* 0xfffffff800187947 */ /* 0x000fea000383ffff */
.L_x_306:
[----:B0-----:R0:W1:Y:S02]  /*c600*/  SYNCS.PHASECHK.TRANS64.TRYWAIT P0, [R7+URZ], R2 ;  /* 0x00000002070075a7 */ /* 0x001064000800017f */
[----:B-1----:R-:W-:Y:S05]  /*c610*/  @!P0 NANOSLEEP.SYNCS 0x989680 ;  /* 0x009896800000895d */ /* 0x002fea0003900000 */
[----:B------:R-:W1:Y:S02]  /*c620*/  @!P0 SYNCS.PHASECHK.TRANS64 P0, [R7+URZ], R2 ;  /* 0x00000002070085a7 */ /* 0x000e64000800007f */
[----:B-1----:R-:W-:Y:S05]  /*c630*/  @!P0 BRA `(.L_x_306) ;  /* 0xfffffffc00f08947 */ /* 0x002fea000383ffff */
[----:B------:R-:W-:Y:S05]  /*c640*/  BRA `(.L_x_322) ;  /* 0xfffffff800587947 */ /* 0x000fea000383ffff */
.L_x_307:
[----:B0-----:R0:W1:Y:S02]  /*c650*/  SYNCS.PHASECHK.TRANS64.TRYWAIT P0, [R9+URZ], R4 ;  /* 0x00000004090075a7 */ /* 0x001064000800017f */
[----:B-1----:R-:W-:Y:S05]  /*c660*/  @!P0 NANOSLEEP.SYNCS 0x989680 ;  /* 0x009896800000895d */ /* 0x002fea0003900000 */
[----:B------:R-:W1:Y:S02]  /*c670*/  @!P0 SYNCS.PHASECHK.TRANS64 P0, [R9+URZ], R4 ;  /* 0x00000004090085a7 */ /* 0x000e64000800007f */
[----:B-1----:R-:W-:Y:S05]  /*c680*/  @!P0 BRA `(.L_x_307) ;  /* 0xfffffffc00f08947 */ /* 0x002fea000383ffff */
[----:B------:R-:W-:Y:S05]  /*c690*/  BRA `(.L_x_323) ;  /* 0xfffffff800687947 */ /* 0x000fea000383ffff */
.L_x_308:
[----:B0-----:R0:W1:Y:S02]  /*c6a0*/  SYNCS.PHASECHK.TRANS64.TRYWAIT P0, [R6+URZ], R5 ;  /* 0x00000005060075a7 */ /* 0x001064000800017f */
[----:B-1----:R-:W-:Y:S05]  /*c6b0*/  @!P0 NANOSLEEP.SYNCS 0x989680 ;  /* 0x009896800000895d */ /* 0x002fea0003900000 */
[----:B------:R-:W1:Y:S02]  /*c6c0*/  @!P0 SYNCS.PHASECHK.TRANS64 P0, [R6+URZ], R5 ;  /* 0x00000005060085a7 */ /* 0x000e64000800007f */
[----:B-1----:R-:W-:Y:S05]  /*c6d0*/  @!P0 BRA `(.L_x_308) ;  /* 0xfffffffc00f08947 */ /* 0x002fea000383ffff */
[----:B------:R-:W-:Y:S05]  /*c6e0*/  BRA `(.L_x_324) ;  /* 0xfffffff800787947 */ /* 0x000fea000383ffff */
.L_x_309:
[----:B0-----:R0:W1:Y:S02]  /*c6f0*/  SYNCS.PHASECHK.TRANS64.TRYWAIT P0, [R9+URZ], R4 ;  /* 0x00000004090075a7 */ /* 0x001064000800017f */
[----:B-1----:R-:W-:Y:S05]  /*c700*/  @!P0 NANOSLEEP.SYNCS 0x989680 ;  /* 0x009896800000895d */ /* 0x002fea0003900000 */
[----:B------:R-:W1:Y:S02]  /*c710*/  @!P0 SYNCS.PHASECHK.TRANS64 P0, [R9+URZ], R4 ;  /* 0x00000004090085a7 */ /* 0x000e64000800007f */
[----:B-1----:R-:W-:Y:S05]  /*c720*/  @!P0 BRA `(.L_x_309) ;  /* 0xfffffffc00f08947 */ /* 0x002fea000383ffff */
[----:B------:R-:W-:Y:S05]  /*c730*/  BRA `(.L_x_325) ;  /* 0xfffffff800887947 */ /* 0x000fea000383ffff */
.L_x_310:
[----:B0-----:R0:W1:Y:S02]  /*c740*/  SYNCS.PHASECHK.TRANS64.TRYWAIT P0, [R6+URZ], R5 ;  /* 0x00000005060075a7 */ /* 0x001064000800017f */
[----:B-1----:R-:W-:Y:S05]  /*c750*/  @!P0 NANOSLEEP.SYNCS 0x989680 ;  /* 0x009896800000895d */ /* 0x002fea0003900000 */
[----:B------:R-:W1:Y:S02]  /*c760*/  @!P0 SYNCS.PHASECHK.TRANS64 P0, [R6+URZ], R5 ;  /* 0x00000005060085a7 */ /* 0x000e64000800007f */
[----:B-1----:R-:W-:Y:S05]  /*c770*/  @!P0 BRA `(.L_x_310) ;  /* 0xfffffffc00f08947 */ /* 0x002fea000383ffff */
[----:B------:R-:W-:Y:S05]  /*c780*/  BRA `(.L_x_326) ;  /* 0xfffffff800987947 */ /* 0x000fea000383ffff */
.L_x_311:
[----:B0-----:R0:W1:Y:S02]  /*c790*/  SYNCS.PHASECHK.TRANS64.TRYWAIT P0, [R9+URZ], R4 ;  /* 0x00000004090075a7 */ /* 0x001064000800017f */
[----:B-1----:R-:W-:Y:S05]  /*c7a0*/  @!P0 NANOSLEEP.SYNCS 0x989680 ;  /* 0x009896800000895d */ /* 0x002fea0003900000 */
[----:B------:R-:W1:Y:S02]  /*c7b0*/  @!P0 SYNCS.PHASECHK.TRANS64 P0, [R9+URZ], R4 ;  /* 0x00000004090085a7 */ /* 0x000e64000800007f */
[----:B-1----:R-:W-:Y:S05]  /*c7c0*/  @!P0 BRA `(.L_x_311) ;  /* 0xfffffffc00f08947 */ /* 0x002fea000383ffff */
[----:B------:R-:W-:Y:S05]  /*c7d0*/  BRA `(.L_x_327) ;  /* 0xfffffff800a87947 */ /* 0x000fea000383ffff */
.L_x_312:
[----:B0-----:R0:W1:Y:S02]  /*c7e0*/  SYNCS.PHASECHK.TRANS64.TRYWAIT P0, [R6+URZ], R5 ;  /* 0x00000005060075a7 */ /* 0x001064000800017f */
[----:B-1----:R-:W-:Y:S05]  /*c7f0*/  @!P0 NANOSLEEP.SYNCS 0x989680 ;  /* 0x009896800000895d */ /* 0x002fea0003900000 */
[----:B------:R-:W1:Y:S02]  /*c800*/  @!P0 SYNCS.PHASECHK.TRANS64 P0, [R6+URZ], R5 ;  /* 0x00000005060085a7 */ /* 0x000e64000800007f */
[----:B-1----:R-:W-:Y:S05]  /*c810*/  @!P0 BRA `(.L_x_312) ;  /* 0xfffffffc00f08947 */ /* 0x002fea000383ffff */
[----:B------:R-:W-:Y:S05]  /*c820*/  BRA `(.L_x_328) ;  /* 0xfffffff800b87947 */ /* 0x000fea000383ffff */
.L_x_313:
[----:B-1----:R1:W2:Y:S02]  /*c830*/  SYNCS.PHASECHK.TRANS64.TRYWAIT P0, [R9+URZ], R4 ;  /* 0x00000004090075a7 */ /* 0x0022a4000800017f */
[----:B--2---:R-:W-:Y:S05]  /*c840*/  @!P0 NANOSLEEP.SYNCS 0x989680 ;  /* 0x009896800000895d */ /* 0x004fea0003900000 */
[----:B------:R-:W2:Y:S02]  /*c850*/  @!P0 SYNCS.PHASECHK.TRANS64 P0, [R9+URZ], R4 ;  /* 0x00000004090085a7 */ /* 0x000ea4000800007f */
[----:B--2---:R-:W-:Y:S05]  /*c860*/  @!P0 BRA `(.L_x_313) ;  /* 0xfffffffc00f08947 */ /* 0x004fea000383ffff */
[----:B------:R-:W-:Y:S05]  /*c870*/  BRA `(.L_x_329) ;  /* 0xfffffff800c07947 */ /* 0x000fea000383ffff */
.L_x_330:
[----:B------:R-:W-:-:S00]  /*c880*/  BRA `(.L_x_330) ;  /* 0xfffffffc00fc7947 */ /* 0x000fc0000383ffff */
[----:B------:R-:W-:-:S00]  /*c890*/  NOP ;  /* 0x0000000000007918 */ /* 0x000fc00000000000 */
        /* <DEDUP_REMOVED lines=14> */
.L_x_331:


//--------------------- .nv.global.init           --------------------------
	.section	.nv.global.init,"aw",@progbits
.nv.global.init:
	.type		$str$22,@object
	.size		$str$22,($str$23 - $str$22)
$str$22:
        /*0000*/ 	.byte	0x6b, 0x5f, 0x74, 0x69, 0x6c, 0x65, 0x5f, 0x63, 0x6f, 0x75, 0x6e, 0x74, 0x20, 0x3e, 0x3d, 0x20
        /*0010*/ 	.byte	0x31, 0x00
	.type		$str$23,@object
	.size		$str$23,(__unnamed_1 - $str$23)
$str$23:
        /*0012*/ 	.byte	0x2f, 0x74, 0x6d, 0x70, 0x2f, 0x63, 0x75, 0x74, 0x6c, 0x61, 0x73, 0x73, 0x5f, 0x73, 0x77, 0x65
        /*0022*/ 	.byte	0x65, 0x70, 0x5f, 0x73, 0x72, 0x63, 0x2f, 0x69, 0x6e, 0x63, 0x6c, 0x75, 0x64, 0x65, 0x2f, 0x63
        /*0032*/ 	.byte	0x75, 0x74, 0x6c, 0x61, 0x73, 0x73, 0x2f, 0x67, 0x65, 0x6d, 0x6d, 0x2f, 0x63, 0x6f, 0x6c, 0x6c
        /*0042*/ 	.byte	0x65, 0x63, 0x74, 0x69, 0x76, 0x65, 0x2f, 0x73, 0x6d, 0x39, 0x30, 0x5f, 0x6d, 0x6d, 0x61, 0x5f
        /*0052*/ 	.byte	0x74, 0x6d, 0x61, 0x5f, 0x67, 0x6d, 0x6d, 0x61, 0x5f, 0x73, 0x73, 0x5f, 0x77, 0x61, 0x72, 0x70
        /*0062*/ 	.byte	0x73, 0x70, 0x65, 0x63, 0x69, 0x61, 0x6c, 0x69, 0x7a, 0x65, 0x64, 0x2e, 0x68, 0x70, 0x70, 0x00
	.type		__unnamed_1,@object
	.size		__unnamed_1,(.L_0 - __unnamed_1)
__unnamed_1:
        /*0072*/ 	.byte	0x76, 0x6f, 0x69, 0x64, 0x20, 0x63, 0x75, 0x74, 0x6c, 0x61, 0x73, 0x73, 0x3a, 0x3a, 0x67, 0x65
        /* <DEDUP_REMOVED lines=180> */
        /*0bc2*/ 	.byte	0x65, 0x6e, 0x74, 0x69, 0x74, 0x79, 0x5d, 0x00
.L_0:


//--------------------- .nv.shared._ZN7cutlass13device_kernelINS_4gemm6kernel13GemmUniversalIN4cute5tupleIJiiiiEEENS1_10collective13CollectiveMmaINS1_34MainloopSm90TmaGmmaWarpSpecializedILi9ENS5_IJNS4_1CILi1EEESB_SB_EEENS1_35KernelTmaWarpSpecializedCooperativeEEENS5_IJNSA_ILi256EEENSA_ILi128EEENSA_ILi32EEEEEENS_10bfloat16_tENS5_IJSB_llEEESJ_NS5_IJlSB_lEEENS4_8TiledMMAINS4_8MMA_AtomIJNS4_4SM904GMMA28MMA_64x128x16_F32BF16BF16_SSILNSP_5MajorE1ELSR_0ELNSP_7ScaleInE1ELSS_1EEEEEENS4_6LayoutINS5_IJNSA_ILi2EEESB_SB_EEENS5_IJSB_NSA_ILi0EEESY_EEEEENS5_IJNS4_10UnderscoreES11_S11_EEEEENS4_13SM90_TMA_LOADENS4_14ComposedLayoutINS4_7SwizzleILi3ELi4ELi3EEENS4_18smem_ptr_flag_bitsILi16EEENSV_INS5_IJNSA_ILi64EEENSA_ILi8EEEEEENS5_IJSB_S1A_EEEEEEEvNS4_8identityES14_NS15_INS16_ILi2ELi4ELi3EEES19_NSV_INS5_IJS1B_SH_EEENS5_IJSH_SB_EEEEEEEvS1G_EENS_8epilogue10collective6detail29Sm90TmaWarpSpecializedAdapterINS1O_15DefaultEpilogueISJ_SL_SL_NS1N_6thread17LinearCombinationISJ_Li1EffLNS1S_9ScaleType4KindE0ELNS_15FloatRoundStyleE2ESJ_EENS1_15EpilogueDefaultEEEEEvvEEEEvNT_6ParamsE --------------------------
	.section	.nv.shared._ZN7cutlass13device_kernelINS_4gemm6kernel13GemmUniversalIN4cute5tupleIJiiiiEEENS1_10collective13CollectiveMmaINS1_34MainloopSm90TmaGmmaWarpSpecializedILi9ENS5_IJNS4_1CILi1EEESB_SB_EEENS1_35KernelTmaWarpSpecializedCooperativeEEENS5_IJNSA_ILi256EEENSA_ILi128EEENSA_ILi32EEEEEENS_10bfloat16_tENS5_IJSB_llEEESJ_NS5_IJlSB_lEEENS4_8TiledMMAINS4_8MMA_AtomIJNS4_4SM904GMMA28MMA_64x128x16_F32BF16BF16_SSILNSP_5MajorE1ELSR_0ELNSP_7ScaleInE1ELSS_1EEEEEENS4_6LayoutINS5_IJNSA_ILi2EEESB_SB_EEENS5_IJSB_NSA_ILi0EEESY_EEEEENS5_IJNS4_10UnderscoreES11_S11_EEEEENS4_13SM90_TMA_LOADENS4_14ComposedLayoutINS4_7SwizzleILi3ELi4ELi3EEENS4_18smem_ptr_flag_bitsILi16EEENSV_INS5_IJNSA_ILi64EEENSA_ILi8EEEEEENS5_IJSB_S1A_EEEEEEEvNS4_8identityES14_NS15_INS16_ILi2ELi4ELi3EEES19_NSV_INS5_IJS1B_SH_EEENS5_IJSH_SB_EEEEEEEvS1G_EENS_8epilogue10collective6detail29Sm90TmaWarpSpecializedAdapterINS1O_15DefaultEpilogueISJ_SL_SL_NS1N_6thread17LinearCombinationISJ_Li1EffLNS1S_9ScaleType4KindE0ELNS_15FloatRoundStyleE2ESJ_EENS1_15EpilogueDefaultEEEEEvvEEEEvNT_6ParamsE,"aw",@nobits
	.sectionflags	@""
	.align	16
	.zero		1024


//--------------------- .nv.shared.reserved.0     --------------------------
	.section	.nv.shared.reserved.0,"aw",@nobits
	.weak		__nv_reservedSMEM_offset_0_alias
	.size		__nv_reservedSMEM_offset_0_alias, 0, 0
	.other		__nv_reservedSMEM_offset_0_alias,@"STO_CUDA_RESERVED_SHARED STV_DEFAULT"
__nv_reservedSMEM_offset_0_alias:
	.zero		0


//--------------------- .nv.global                --------------------------
	.section	.nv.global,"aw",@nobits
.nv.global:
	.type		_ZN40_INTERNAL_d93d76ec_4_k_cu_b9e3d473_168774cute1_E,@object
	.size		_ZN40_INTERNAL_d93d76ec_4_k_cu_b9e3d473_168774cute1_E,(_ZN40_INTERNAL_d93d76ec_4_k_cu_b9e3d473_168774cuda3std3__45__cpo6cbeginE - _ZN40_INTERNAL_d93d76ec_4_k_cu_b9e3d473_168774cute1_E)
_ZN40_INTERNAL_d93d76ec_4_k_cu_b9e3d473_168774cute1_E:
	.zero		1
	.type		_ZN40_INTERNAL_d93d76ec_4_k_cu_b9e3d473_168774cuda3std3__45__cpo6cbeginE,@object
	.size		_ZN40_INTERNAL_d93d76ec_4_k_cu_b9e3d473_168774cuda3std3__45__cpo6cbeginE,(_ZN40_INTERNAL_d93d76ec_4_k_cu_b9e3d473_168774cuda3std3__48in_placeE - _ZN40_INTERNAL_d93d76ec_4_k_cu_b9e3d473_168774cuda3std3__45__cpo6cbeginE)
_ZN40_INTERNAL_d93d76ec_4_k_cu_b9e3d473_168774cuda3std3__45__cpo6cbeginE:
	.zero		1
	.type		_ZN40_INTERNAL_d93d76ec_4_k_cu_b9e3d473_168774cuda3std3__48in_placeE,@object
	.size		_ZN40_INTERNAL_d93d76ec_4_k_cu_b9e3d473_168774cuda3std3__48in_placeE,(_ZN40_INTERNAL_d93d76ec_4_k_cu_b9e3d473_168774cuda3std6ranges3__45__cpo9iter_moveE - _ZN40_INTERNAL_d93d76ec_4_k_cu_b9e3d473_168774cuda3std3__48in_placeE)
_ZN40_INTERNAL_d93d76ec_4_k_cu_b9e3d473_168774cuda3std3__48in_placeE:
	.zero		1
	.type		_ZN40_INTERNAL_d93d76ec_4_k_cu_b9e3d473_168774cuda3std6ranges3__45__cpo9iter_moveE,@object
	.size		_ZN40_INTERNAL_d93d76ec_4_k_cu_b9e3d473_168774cuda3std6ranges3__45__cpo9iter_moveE,(_ZN40_INTERNAL_d93d76ec_4_k_cu_b9e3d473_168774cuda3std3__45__cpo5beginE - _ZN40_INTERNAL_d93d76ec_4_k_cu_b9e3d473_168774cuda3std6ranges3__45__cpo9iter_moveE)
_ZN40_INTERNAL_d93d76ec_4_k_cu_b9e3d473_168774cuda3std6ranges3__45__cpo9iter_moveE:
	.zero		1
	.type		_ZN40_INTERNAL_d93d76ec_4_k_cu_b9e3d473_168774cuda3std3__45__cpo5beginE,@object
	.size		_ZN40_INTERNAL_d93d76ec_4_k_cu_b9e3d473_168774cuda3std3__45__cpo5beginE,(_ZN40_INTERNAL_d93d76ec_4_k_cu_b9e3d473_168774cuda3std3__442_GLOBAL__N__d93d76ec_4_k_cu_b9e3d473_168776ignoreE - _ZN40_INTERNAL_d93d76ec_4_k_cu_b9e3d473_168774cuda3std3__45__cpo5beginE)
_ZN40_INTERNAL_d93d76ec_4_k_cu_b9e3d473_168774cuda3std3__45__cpo5beginE:
	.zero		1
	.type		_ZN40_INTERNAL_d93d76ec_4_k_cu_b9e3d473_168774cuda3std3__442_GLOBAL__N__d93d76ec_4_k_cu_b9e3d473_168776ignoreE,@object
	.size		_ZN40_INTERNAL_d93d76ec_4_k_cu_b9e3d473_168774cuda3std3__442_GLOBAL__N__d93d76ec_4_k_cu_b9e3d473_168776ignoreE,(_ZN40_INTERNAL_d93d76ec_4_k_cu_b9e3d473_168774cute7productE - _ZN40_INTERNAL_d93d76ec_4_k_cu_b9e3d473_168774cuda3std3__442_GLOBAL__N__d93d76ec_4_k_cu_b9e3d473_168776ignoreE)
_ZN40_INTERNAL_d93d76ec_4_k_cu_b9e3d473_168774cuda3std3__442_GLOBAL__N__d93d76ec_4_k_cu_b9e3d473_168776ignoreE:
	.zero		1
	.type		_ZN40_INTERNAL_d93d76ec_4_k_cu_b9e3d473_168774cute7productE,@object
	.size		_ZN40_INTERNAL_d93d76ec_4_k_cu_b9e3d473_168774cute7productE,(_ZN40_INTERNAL_d93d76ec_4_k_cu_b9e3d473_168774cuda3std3__45__cpo3endE - _ZN40_INTERNAL_d93d76ec_4_k_cu_b9e3d473_168774cute7productE)
_ZN40_INTERNAL_d93d76ec_4_k_cu_b9e3d473_168774cute7productE:
	.zero		1
	.type		_ZN40_INTERNAL_d93d76ec_4_k_cu_b9e3d473_168774cuda3std3__45__cpo3endE,@object
	.size		_ZN40_INTERNAL_d93d76ec_4_k_cu_b9e3d473_168774cuda3std3__45__cpo3endE,(_ZN40_INTERNAL_d93d76ec_4_k_cu_b9e3d473_168774cuda3std3__419piecewise_constructE - _ZN40_INTERNAL_d93d76ec_4_k_cu_b9e3d473_168774cuda3std3__45__cpo3endE)
_ZN40_INTERNAL_d93d76ec_4_k_cu_b9e3d473_168774cuda3std3__45__cpo3endE:
	.zero		1
	.type		_ZN40_INTERNAL_d93d76ec_4_k_cu_b9e3d473_168774cuda3std3__419piecewise_constructE,@object
	.size		_ZN40_INTERNAL_d93d76ec_4_k_cu_b9e3d473_168774cuda3std3__419piecewise_constructE,(_ZN40_INTERNAL_d93d76ec_4_k_cu_b9e3d473_168774cuda3std3__45__cpo4cendE - _ZN40_INTERNAL_d93d76ec_4_k_cu_b9e3d473_168774cuda3std3__419piecewise_constructE)
_ZN40_INTERNAL_d93d76ec_4_k_cu_b9e3d473_168774cuda3std3__419piecewise_constructE:
	.zero		1
	.type		_ZN40_INTERNAL_d93d76ec_4_k_cu_b9e3d473_168774cuda3std3__45__cpo4cendE,@object
	.size		_ZN40_INTERNAL_d93d76ec_4_k_cu_b9e3d473_168774cuda3std3__45__cpo4cendE,(_ZN40_INTERNAL_d93d76ec_4_k_cu_b9e3d473_168774cuda3std6ranges3__45__cpo4swapE - _ZN40_INTERNAL_d93d76ec_4_k_cu_b9e3d473_168774cuda3std3__45__cpo4cendE)
_ZN40_INTERNAL_d93d76ec_4_k_cu_b9e3d473_168774cuda3std3__45__cpo4cendE:
	.zero		1
	.type		_ZN40_INTERNAL_d93d76ec_4_k_cu_b9e3d473_168774cuda3std6ranges3__45__cpo4swapE,@object
	.size		_ZN40_INTERNAL_d93d76ec_4_k_cu_b9e3d473_168774cuda3std6ranges3__45__cpo4swapE,(.L_8 - _ZN40_INTERNAL_d93d76ec_4_k_cu_b9e3d473_168774cuda3std6ranges3__45__cpo4swapE)
_ZN40_INTERNAL_d93d76ec_4_k_cu_b9e3d473_168774cuda3std6ranges3__45__cpo4swapE:
	.zero		1
.L_8:


//--------------------- .nv.constant0._ZN7cutlass13device_kernelINS_4gemm6kernel13GemmUniversalIN4cute5tupleIJiiiiEEENS1_10collective13CollectiveMmaINS1_34MainloopSm90TmaGmmaWarpSpecializedILi9ENS5_IJNS4_1CILi1EEESB_SB_EEENS1_35KernelTmaWarpSpecializedCooperativeEEENS5_IJNSA_ILi256EEENSA_ILi128EEENSA_ILi32EEEEEENS_10bfloat16_tENS5_IJSB_llEEESJ_NS5_IJlSB_lEEENS4_8TiledMMAINS4_8MMA_AtomIJNS4_4SM904GMMA28MMA_64x128x16_F32BF16BF16_SSILNSP_5MajorE1ELSR_0ELNSP_7ScaleInE1ELSS_1EEEEEENS4_6LayoutINS5_IJNSA_ILi2EEESB_SB_EEENS5_IJSB_NSA_ILi0EEESY_EEEEENS5_IJNS4_10UnderscoreES11_S11_EEEEENS4_13SM90_TMA_LOADENS4_14ComposedLayoutINS4_7SwizzleILi3ELi4ELi3EEENS4_18smem_ptr_flag_bitsILi16EEENSV_INS5_IJNSA_ILi64EEENSA_ILi8EEEEEENS5_IJSB_S1A_EEEEEEEvNS4_8identityES14_NS15_INS16_ILi2ELi4ELi3EEES19_NSV_INS5_IJS1B_SH_EEENS5_IJSH_SB_EEEEEEEvS1G_EENS_8epilogue10collective6detail29Sm90TmaWarpSpecializedAdapterINS1O_15DefaultEpilogueISJ_SL_SL_NS1N_6thread17LinearCombinationISJ_Li1EffLNS1S_9ScaleType4KindE0ELNS_15FloatRoundStyleE2ESJ_EENS1_15EpilogueDefaultEEEEEvvEEEEvNT_6ParamsE --------------------------
	.section	.nv.constant0._ZN7cutlass13device_kernelINS_4gemm6kernel13GemmUniversalIN4cute5tupleIJiiiiEEENS1_10collective13CollectiveMmaINS1_34MainloopSm90TmaGmmaWarpSpecializedILi9ENS5_IJNS4_1CILi1EEESB_SB_EEENS1_35KernelTmaWarpSpecializedCooperativeEEENS5_IJNSA_ILi256EEENSA_ILi128EEENSA_ILi32EEEEEENS_10bfloat16_tENS5_IJSB_llEEESJ_NS5_IJlSB_lEEENS4_8TiledMMAINS4_8MMA_AtomIJNS4_4SM904GMMA28MMA_64x128x16_F32BF16BF16_SSILNSP_5MajorE1ELSR_0ELNSP_7ScaleInE1ELSS_1EEEEEENS4_6LayoutINS5_IJNSA_ILi2EEESB_SB_EEENS5_IJSB_NSA_ILi0EEESY_EEEEENS5_IJNS4_10UnderscoreES11_S11_EEEEENS4_13SM90_TMA_LOADENS4_14ComposedLayoutINS4_7SwizzleILi3ELi4ELi3EEENS4_18smem_ptr_flag_bitsILi16EEENSV_INS5_IJNSA_ILi64EEENSA_ILi8EEEEEENS5_IJSB_S1A_EEEEEEEvNS4_8identityES14_NS15_INS16_ILi2ELi4ELi3EEES19_NSV_INS5_IJS1B_SH_EEENS5_IJSH_SB_EEEEEEEvS1G_EENS_8epilogue10collective6detail29Sm90TmaWarpSpecializedAdapterINS1O_15DefaultEpilogueISJ_SL_SL_NS1N_6thread17LinearCombinationISJ_Li1EffLNS1S_9ScaleType4KindE0ELNS_15FloatRoundStyleE2ESJ_EENS1_15EpilogueDefaultEEEEEvvEEEEvNT_6ParamsE,"a",@progbits
	.sectionflags	@""
	.align	4
.nv.constant0._ZN7cutlass13device_kernelINS_4gemm6kernel13GemmUniversalIN4cute5tupleIJiiiiEEENS1_10collective13CollectiveMmaINS1_34MainloopSm90TmaGmmaWarpSpecializedILi9ENS5_IJNS4_1CILi1EEESB_SB_EEENS1_35KernelTmaWarpSpecializedCooperativeEEENS5_IJNSA_ILi256EEENSA_ILi128EEENSA_ILi32EEEEEENS_10bfloat16_tENS5_IJSB_llEEESJ_NS5_IJlSB_lEEENS4_8TiledMMAINS4_8MMA_AtomIJNS4_4SM904GMMA28MMA_64x128x16_F32BF16BF16_SSILNSP_5MajorE1ELSR_0ELNSP_7ScaleInE1ELSS_1EEEEEENS4_6LayoutINS5_IJNSA_ILi2EEESB_SB_EEENS5_IJSB_NSA_ILi0EEESY_EEEEENS5_IJNS4_10UnderscoreES11_S11_EEEEENS4_13SM90_TMA_LOADENS4_14ComposedLayoutINS4_7SwizzleILi3ELi4ELi3EEENS4_18smem_ptr_flag_bitsILi16EEENSV_INS5_IJNSA_ILi64EEENSA_ILi8EEEEEENS5_IJSB_S1A_EEEEEEEvNS4_8identityES14_NS15_INS16_ILi2ELi4ELi3EEES19_NSV_INS5_IJS1B_SH_EEENS5_IJSH_SB_EEEEEEEvS1G_EENS_8epilogue10collective6detail29Sm90TmaWarpSpecializedAdapterINS1O_15DefaultEpilogueISJ_SL_SL_NS1N_6thread17LinearCombinationISJ_Li1EffLNS1S_9ScaleType4KindE0ELNS_15FloatRoundStyleE2ESJ_EENS1_15EpilogueDefaultEEEEEvvEEEEvNT_6ParamsE:
	.zero		1664


//--------------------- SYMBOLS --------------------------

	.type		.nv.reservedSmem.offset0,@object
	.size		.nv.reservedSmem.offset0,0x4
	.type		__assertfail,@function
